	.target	sm_90a

	.elftype	@"ET_EXEC"


//--------------------- .note.nv.tkinfo           --------------------------
	.section	.note.nv.tkinfo,"",@"SHT_NOTE"
	.sectionflags	@"SHF_NOTE_NV_TKINFO"
	.tkinfo
        /*0018*/ 	.word	0x00000002
        /*0030*/ 	.string	""
        /*0030*/ 	.string	"ptxas"
        /*0030*/ 	.string	"Cuda compilation tools, release 13.0, V13.0.88"
        /*0030*/ 	.string	"Build cuda_13.0.r13.0/compiler.36424714_0"
        /*0030*/ 	.string	"-arch sm_90a -m 64 "



//--------------------- .note.nv.cuinfo           --------------------------
	.section	.note.nv.cuinfo,"",@"SHT_NOTE"
	.sectionflags	@"SHF_NOTE_NV_CUINFO"
        /*0018*/ 	.short	0x0002
        /*001a*/ 	.short	0x005a
        /*001c*/ 	.short	0x0082
	.zero		2


//--------------------- .nv.info                  --------------------------
	.section	.nv.info,"",@"SHT_CUDA_INFO"
	.align	4


	//----- nvinfo : EIATTR_REGCOUNT
	.align		4
        /*0000*/ 	.byte	0x04, 0x2f
        /*0002*/ 	.short	(.L_16 - .L_15)
	.align		4
.L_15:
        /*0004*/ 	.word	index@(_ZN7cutlass13device_kernelINS_4fmha6kernel13FmhaKernelTmaINS1_10collective15FmhaMainloopTmaINS_6half_tEfN4cute5tupleIJNS7_1CILi64EEENS9_ILi256EEENS9_ILi160EEEEEENS4_13DefaultFusionEJEEENS4_15FmhaFwdEpilogueIS6_fNS8_IJSA_SC_SB_EEEEEJEEEEEvNT_6ParamsE)
        /*0008*/ 	.word	0x000000fe


	//----- nvinfo : EIATTR_FRAME_SIZE
	.align		4
.L_16:
        /*000c*/ 	.byte	0x04, 0x11
        /*000e*/ 	.short	(.L_18 - .L_17)
	.align		4
.L_17:
        /*0010*/ 	.word	index@($__internal_0_$__cuda_sm20_rcp_rn_f32_slowpath)
        /*0014*/ 	.word	0x00000000


	//----- nvinfo : EIATTR_FRAME_SIZE
	.align		4
.L_18:
        /*0018*/ 	.byte	0x04, 0x11
        /*001a*/ 	.short	(.L_20 - .L_19)
	.align		4
.L_19:
        /*001c*/ 	.word	index@(_ZN7cutlass13device_kernelINS_4fmha6kernel13FmhaKernelTmaINS1_10collective15FmhaMainloopTmaINS_6half_tEfN4cute5tupleIJNS7_1CILi64EEENS9_ILi256EEENS9_ILi160EEEEEENS4_13DefaultFusionEJEEENS4_15FmhaFwdEpilogueIS6_fNS8_IJSA_SC_SB_EEEEEJEEEEEvNT_6ParamsE)
        /*0020*/ 	.word	0x00000000


	//----- nvinfo : EIATTR_MIN_STACK_SIZE
	.align		4
.L_20:
        /*0024*/ 	.byte	0x04, 0x12
        /*0026*/ 	.short	(.L_22 - .L_21)
	.align		4
.L_21:
        /*0028*/ 	.word	index@(_ZN7cutlass13device_kernelINS_4fmha6kernel13FmhaKernelTmaINS1_10collective15FmhaMainloopTmaINS_6half_tEfN4cute5tupleIJNS7_1CILi64EEENS9_ILi256EEENS9_ILi160EEEEEENS4_13DefaultFusionEJEEENS4_15FmhaFwdEpilogueIS6_fNS8_IJSA_SC_SB_EEEEEJEEEEEvNT_6ParamsE)
        /*002c*/ 	.word	0x00000000
.L_22:


//--------------------- .nv.compat                --------------------------
	.section	.nv.compat,"",@"SHT_CUDA_COMPAT_INFO"
	.align	4
        /*0000*/ 	.byte	0x02, 0x09, 0x01, 0x00, 0x02, 0x02, 0x04, 0x00, 0x02, 0x05, 0x05, 0x00, 0x03, 0x07, 0x01, 0x01
        /*0010*/ 	.byte	0x02, 0x03, 0x01, 0x00, 0x02, 0x06, 0x01, 0x00, 0x04, 0x0b, 0x08, 0x00, 0x00, 0x00, 0x00, 0x00
        /*0020*/ 	.byte	0x00, 0x00, 0x00, 0x00


//--------------------- .nv.info._ZN7cutlass13device_kernelINS_4fmha6kernel13FmhaKernelTmaINS1_10collective15FmhaMainloopTmaINS_6half_tEfN4cute5tupleIJNS7_1CILi64EEENS9_ILi256EEENS9_ILi160EEEEEENS4_13DefaultFusionEJEEENS4_15FmhaFwdEpilogueIS6_fNS8_IJSA_SC_SB_EEEEEJEEEEEvNT_6ParamsE --------------------------
	.section	.nv.info._ZN7cutlass13device_kernelINS_4fmha6kernel13FmhaKernelTmaINS1_10collective15FmhaMainloopTmaINS_6half_tEfN4cute5tupleIJNS7_1CILi64EEENS9_ILi256EEENS9_ILi160EEEEEENS4_13DefaultFusionEJEEENS4_15FmhaFwdEpilogueIS6_fNS8_IJSA_SC_SB_EEEEEJEEEEEvNT_6ParamsE,"",@"SHT_CUDA_INFO"
	.sectionflags	@""
	.align	4


	//----- nvinfo : EIATTR_CUDA_API_VERSION
	.align		4
        /*0000*/ 	.byte	0x04, 0x37
        /*0002*/ 	.short	(.L_24 - .L_23)
.L_23:
        /*0004*/ 	.word	0x00000082


	//----- nvinfo : EIATTR_KPARAM_INFO
	.align		4
.L_24:
        /*0008*/ 	.byte	0x04, 0x17
        /*000a*/ 	.short	(.L_26 - .L_25)
.L_25:
        /*000c*/ 	.word	0x00000000
        /*0010*/ 	.short	0x0000
        /*0012*/ 	.short	0x0070
        /*0014*/ 	.byte	0x00, 0xf0, 0x01, 0x20


	//----- nvinfo : EIATTR_SPARSE_MMA_MASK
	.align		4
.L_26:
        /*0018*/ 	.byte	0x03, 0x50
        /*001a*/ 	.short	0x0000


	//----- nvinfo : EIATTR_MAXREG_COUNT
	.align		4
        /*001c*/ 	.byte	0x03, 0x1b
        /*001e*/ 	.short	0x00ff


	//----- nvinfo : EIATTR_NUM_BARRIERS
	.align		4
        /*0020*/ 	.byte	0x02, 0x4c
        /*0022*/ 	.byte	0x02
	.zero		1


	//----- nvinfo : EIATTR_EXTERNS
	.align		4
        /*0024*/ 	.byte	0x04, 0x0f
        /*0026*/ 	.short	(.L_28 - .L_27)


	//   ....[0]....
	.align		4
.L_27:
        /*0028*/ 	.word	index@(__assertfail)


	//----- nvinfo : EIATTR_MERCURY_ISA_VERSION
	.align		4
.L_28:
        /*002c*/ 	.byte	0x03, 0x5f
        /*002e*/ 	.short	0x0101


	//----- nvinfo : EIATTR_COOP_GROUP_MASK_REGIDS
	.align		4
        /*0030*/ 	.byte	0x04, 0x29
        /*0032*/ 	.short	(.L_30 - .L_29)


	//   ....[0]....
.L_29:
        /*0034*/ 	.word	0xffffffff


	//   ....[1]....
        /*0038*/ 	.word	0xffffffff


	//   ....[2]....
        /*003c*/ 	.word	0xffffffff


	//   ....[3]....
        /*0040*/ 	.word	0xffffffff


	//   ....[4]....
        /*0044*/ 	.word	0xffffffff


	//   ....[5]....
        /*0048*/ 	.word	0xffffffff


	//   ....[6]....
        /*004c*/ 	.word	0xffffffff


	//   ....[7]....
        /*0050*/ 	.word	0xffffffff


	//   ....[8]....
        /*0054*/ 	.word	0xffffffff


	//   ....[9]....
        /*0058*/ 	.word	0xffffffff


	//   ....[10]....
        /*005c*/ 	.word	0xffffffff


	//   ....[11]....
        /*0060*/ 	.word	0xffffffff


	//   ....[12]....
        /*0064*/ 	.word	0xffffffff


	//   ....[13]....
        /*0068*/ 	.word	0xffffffff


	//   ....[14]....
        /*006c*/ 	.word	0xffffffff


	//   ....[15]....
        /*0070*/ 	.word	0xffffffff


	//   ....[16]....
        /*0074*/ 	.word	0xffffffff


	//----- nvinfo : EIATTR_COOP_GROUP_INSTR_OFFSETS
	.align		4
.L_30:
        /*0078*/ 	.byte	0x04, 0x28
        /*007a*/ 	.short	(.L_32 - .L_31)


	//   ....[0]....
.L_31:
        /*007c*/ 	.word	0x00000050


	//   ....[1]....
        /*0080*/ 	.word	0x00000140


	//   ....[2]....
        /*0084*/ 	.word	0x00000270


	//   ....[3]....
        /*0088*/ 	.word	0x00000410


	//   ....[4]....
        /*008c*/ 	.word	0x000005b0


	//   ....[5]....
        /*0090*/ 	.word	0x00002b20


	//   ....[6]....
        /*0094*/ 	.word	0x00002b30


	//   ....[7]....
        /*0098*/ 	.word	0x00002b60


	//   ....[8]....
        /*009c*/ 	.word	0x00002b70


	//   ....[9]....
        /*00a0*/ 	.word	0x00009460


	//   ....[10]....
        /*00a4*/ 	.word	0x00009480


	//   ....[11]....
        /*00a8*/ 	.word	0x000094c0


	//   ....[12]....
        /*00ac*/ 	.word	0x000094f0


	//   ....[13]....
        /*00b0*/ 	.word	0x0000f7c0


	//   ....[14]....
        /*00b4*/ 	.word	0x0000f7f0


	//   ....[15]....
        /*00b8*/ 	.word	0x0000f840


	//   ....[16]....
        /*00bc*/ 	.word	0x0000f850


	//----- nvinfo : EIATTR_SYSCALL_OFFSETS
	.align		4
.L_32:
        /*00c0*/ 	.byte	0x04, 0x46
        /*00c2*/ 	.short	(.L_34 - .L_33)


	//   ....[0]....
.L_33:
        /*00c4*/ 	.word	0x000104b0


	//   ....[1]....
        /*00c8*/ 	.word	0x000105d0


	//----- nvinfo : EIATTR_MBARRIER_INSTR_OFFSETS
	.align		4
.L_34:
        /*00cc*/ 	.byte	0x04, 0x39
        /*00ce*/ 	.short	(.L_36 - .L_35)


	//   ....[0]....
.L_35:
        /*00d0*/ 	.word	0x00000240
        /*00d4*/ 	.word	0x000000ff
        /*00d8*/ 	.word	0x00055040
        /*00dc*/ 	.short	0x0100
        /*00de*/ 	.byte	0x08
	.zero		1


	//   ....[1]....
        /*00e0*/ 	.word	0x00000250
        /*00e4*/ 	.word	0x000000ff
        /*00e8*/ 	.word	0x00055048
        /*00ec*/ 	.short	0x0100
        /*00ee*/ 	.byte	0x08
	.zero		1


	//   ....[2]....
        /*00f0*/ 	.word	0x00000380
        /*00f4*/ 	.word	0x000000ff
        /*00f8*/ 	.word	0x00055000
        /*00fc*/ 	.short	0x0100
        /*00fe*/ 	.byte	0x08
	.zero		1


	//   ....[3]....
        /*0100*/ 	.word	0x00000390
        /*0104*/ 	.word	0x000000ff
        /*0108*/ 	.word	0x00055020
        /*010c*/ 	.short	0x0100
        /*010e*/ 	.byte	0x08
	.zero		1


	//   ....[4]....
        /*0110*/ 	.word	0x000003a0
        /*0114*/ 	.word	0x000000ff
        /*0118*/ 	.word	0x00055008
        /*011c*/ 	.short	0x0100
        /*011e*/ 	.byte	0x08
	.zero		1


	//   ....[5]....
        /*0120*/ 	.word	0x000003b0
        /*0124*/ 	.word	0x000000ff
        /*0128*/ 	.word	0x00055028
        /*012c*/ 	.short	0x0100
        /*012e*/ 	.byte	0x08
	.zero		1


	//   ....[6]....
        /*0130*/ 	.word	0x000003c0
        /*0134*/ 	.word	0x000000ff
        /*0138*/ 	.word	0x00055010
        /*013c*/ 	.short	0x0100
        /*013e*/ 	.byte	0x08
	.zero		1


	//   ....[7]....
        /*0140*/ 	.word	0x000003d0
        /*0144*/ 	.word	0x000000ff
        /*0148*/ 	.word	0x00055030
        /*014c*/ 	.short	0x0100
        /*014e*/ 	.byte	0x08
	.zero		1


	//   ....[8]....
        /*0150*/ 	.word	0x000003e0
        /*0154*/ 	.word	0x000000ff
        /*0158*/ 	.word	0x00055018
        /*015c*/ 	.short	0x0100
        /*015e*/ 	.byte	0x08
	.zero		1


	//   ....[9]....
        /*0160*/ 	.word	0x000003f0
        /*0164*/ 	.word	0x000000ff
        /*0168*/ 	.word	0x00055038
        /*016c*/ 	.short	0x0100
        /*016e*/ 	.byte	0x08
	.zero		1


	//   ....[10]....
        /*0170*/ 	.word	0x00000520
        /*0174*/ 	.word	0x000000ff
        /*0178*/ 	.word	0x00055050
        /*017c*/ 	.short	0x0100
        /*017e*/ 	.byte	0x08
	.zero		1


	//   ....[11]....
        /*0180*/ 	.word	0x00000530
        /*0184*/ 	.word	0x000000ff
        /*0188*/ 	.word	0x00055070
        /*018c*/ 	.short	0x0100
        /*018e*/ 	.byte	0x08
	.zero		1


	//   ....[12]....
        /*0190*/ 	.word	0x00000540
        /*0194*/ 	.word	0x000000ff
        /*0198*/ 	.word	0x00055058
        /*019c*/ 	.short	0x0100
        /*019e*/ 	.byte	0x08
	.zero		1


	//   ....[13]....
        /*01a0*/ 	.word	0x00000550
        /*01a4*/ 	.word	0x000000ff
        /*01a8*/ 	.word	0x00055078
        /*01ac*/ 	.short	0x0100
        /*01ae*/ 	.byte	0x08
	.zero		1


	//   ....[14]....
        /*01b0*/ 	.word	0x00000560
        /*01b4*/ 	.word	0x000000ff
        /*01b8*/ 	.word	0x00055060
        /*01bc*/ 	.short	0x0100
        /*01be*/ 	.byte	0x08
	.zero		1


	//   ....[15]....
        /*01c0*/ 	.word	0x00000570
        /*01c4*/ 	.word	0x000000ff
        /*01c8*/ 	.word	0x00055080
        /*01cc*/ 	.short	0x0100
        /*01ce*/ 	.byte	0x08
	.zero		1


	//   ....[16]....
        /*01d0*/ 	.word	0x00000580
        /*01d4*/ 	.word	0x000000ff
        /*01d8*/ 	.word	0x00055068
        /*01dc*/ 	.short	0x0100
        /*01de*/ 	.byte	0x08
	.zero		1


	//   ....[17]....
        /*01e0*/ 	.word	0x00000590
        /*01e4*/ 	.word	0x000000ff
        /*01e8*/ 	.word	0x00055088
        /*01ec*/ 	.short	0x0100
        /*01ee*/ 	.byte	0x08
	.zero		1


	//   ....[18]....
        /*01f0*/ 	.word	0x000006c0
        /*01f4*/ 	.word	0x00000003
        /*01f8*/ 	.word	0x00055048
        /*01fc*/ 	.short	0x010a
        /*01fe*/ 	.byte	0x3f
	.zero		1


	//   ....[19]....
        /*0200*/ 	.word	0x00000b20
        /*0204*/ 	.word	0x00000003
        /*0208*/ 	.word	0x00055020
        /*020c*/ 	.short	0x010a
        /*020e*/ 	.byte	0x3f
	.zero		1


	//   ....[20]....
        /*0210*/ 	.word	0x00000e50
        /*0214*/ 	.word	0x00000000
        /*0218*/ 	.word	0x00055020
        /*021c*/ 	.short	0x010a
        /*021e*/ 	.byte	0x3f
	.zero		1


	//   ....[21]....
        /*0220*/ 	.word	0x00001230
        /*0224*/ 	.word	0x00000002
        /*0228*/ 	.word	0x00055020
        /*022c*/ 	.short	0x010a
        /*022e*/ 	.byte	0x3f
	.zero		1


	//   ....[22]....
        /*0230*/ 	.word	0x000015c0
        /*0234*/ 	.word	0x00000003
        /*0238*/ 	.word	0x00055020
        /*023c*/ 	.short	0x010a
        /*023e*/ 	.byte	0x3f
	.zero		1


	//   ....[23]....
        /*0240*/ 	.word	0x000019b0
        /*0244*/ 	.word	0x00000002
        /*0248*/ 	.word	0x00055040
        /*024c*/ 	.short	0x010a
        /*024e*/ 	.byte	0x3f
	.zero		1


	//   ....[24]....
        /*0250*/ 	.word	0x000019d0
        /*0254*/ 	.word	0x00000002
        /*0258*/ 	.word	0x00055000
        /*025c*/ 	.short	0x010a
        /*025e*/ 	.byte	0x3f
	.zero		1


	//   ....[25]....
        /*0260*/ 	.word	0x00004420
        /*0264*/ 	.word	0x00000002
        /*0268*/ 	.word	0x00055008
        /*026c*/ 	.short	0x010a
        /*026e*/ 	.byte	0x3f
	.zero		1


	//   ....[26]....
        /*0270*/ 	.word	0x00008150
        /*0274*/ 	.word	0x00000018
        /*0278*/ 	.word	0x00000000
        /*027c*/ 	.short	0x0101
        /*027e*/ 	.byte	0x3f
	.zero		1


	//   ....[27]....
        /*0280*/ 	.word	0x00008210
        /*0284*/ 	.word	0x00000003
        /*0288*/ 	.word	0x00055000
        /*028c*/ 	.short	0x010a
        /*028e*/ 	.byte	0x3f
	.zero		1


	//   ....[28]....
        /*0290*/ 	.word	0x00008860
        /*0294*/ 	.word	0x00000000
        /*0298*/ 	.word	0x00055020
        /*029c*/ 	.short	0x010a
        /*029e*/ 	.byte	0x3f
	.zero		1


	//   ....[29]....
        /*02a0*/ 	.word	0x00009490
        /*02a4*/ 	.word	0x000000f6
        /*02a8*/ 	.word	0x00000000
        /*02ac*/ 	.short	0x0101
        /*02ae*/ 	.byte	0x3f
	.zero		1


	//   ....[30]....
        /*02b0*/ 	.word	0x00009500
        /*02b4*/ 	.word	0x000000ef
        /*02b8*/ 	.word	0x00055000
        /*02bc*/ 	.short	0x010a
        /*02be*/ 	.byte	0x3f
	.zero		1


	//   ....[31]....
        /*02c0*/ 	.word	0x0000f2c0
        /*02c4*/ 	.word	0x00000016
        /*02c8*/ 	.word	0x00000000
        /*02cc*/ 	.short	0x0101
        /*02ce*/ 	.byte	0x3f
	.zero		1


	//   ....[32]....
        /*02d0*/ 	.word	0x0000f340
        /*02d4*/ 	.word	0x00000016
        /*02d8*/ 	.word	0x00055020
        /*02dc*/ 	.short	0x010a
        /*02de*/ 	.byte	0x3f
	.zero		1


	//   ....[33]....
        /*02e0*/ 	.word	0x00011700
        /*02e4*/ 	.word	0x00000003
        /*02e8*/ 	.word	0x00055048
        /*02ec*/ 	.short	0x010a
        /*02ee*/ 	.byte	0x3f
	.zero		1


	//   ....[34]....
        /*02f0*/ 	.word	0x00011750
        /*02f4*/ 	.word	0x00000003
        /*02f8*/ 	.word	0x00055020
        /*02fc*/ 	.short	0x010a
        /*02fe*/ 	.byte	0x3f
	.zero		1


	//   ....[35]....
        /*0300*/ 	.word	0x000117a0
        /*0304*/ 	.word	0x00000000
        /*0308*/ 	.word	0x00055020
        /*030c*/ 	.short	0x010a
        /*030e*/ 	.byte	0x3f
	.zero		1


	//   ....[36]....
        /*0310*/ 	.word	0x000117f0
        /*0314*/ 	.word	0x00000002
        /*0318*/ 	.word	0x00055020
        /*031c*/ 	.short	0x010a
        /*031e*/ 	.byte	0x3f
	.zero		1


	//   ....[37]....
        /*0320*/ 	.word	0x00011840
        /*0324*/ 	.word	0x00000003
        /*0328*/ 	.word	0x00055020
        /*032c*/ 	.short	0x010a
        /*032e*/ 	.byte	0x3f
	.zero		1


	//   ....[38]....
        /*0330*/ 	.word	0x00011890
        /*0334*/ 	.word	0x00000002
        /*0338*/ 	.word	0x00055040
        /*033c*/ 	.short	0x010a
        /*033e*/ 	.byte	0x3f
	.zero		1


	//   ....[39]....
        /*0340*/ 	.word	0x000118e0
        /*0344*/ 	.word	0x00000002
        /*0348*/ 	.word	0x00055000
        /*034c*/ 	.short	0x010a
        /*034e*/ 	.byte	0x3f
	.zero		1


	//   ....[40]....
        /*0350*/ 	.word	0x00011930
        /*0354*/ 	.word	0x00000002
        /*0358*/ 	.word	0x00055008
        /*035c*/ 	.short	0x010a
        /*035e*/ 	.byte	0x3f
	.zero		1


	//   ....[41]....
        /*0360*/ 	.word	0x00011980
        /*0364*/ 	.word	0x00000003
        /*0368*/ 	.word	0x00055000
        /*036c*/ 	.short	0x010a
        /*036e*/ 	.byte	0x3f
	.zero		1


	//   ....[42]....
        /*0370*/ 	.word	0x000119d0
        /*0374*/ 	.word	0x00000000
        /*0378*/ 	.word	0x00055020
        /*037c*/ 	.short	0x010a
        /*037e*/ 	.byte	0x3f
	.zero		1


	//   ....[43]....
        /*0380*/ 	.word	0x00011a20
        /*0384*/ 	.word	0x000000ef
        /*0388*/ 	.word	0x00055000
        /*038c*/ 	.short	0x010a
        /*038e*/ 	.byte	0x3f
	.zero		1


	//   ....[44]....
        /*0390*/ 	.word	0x00011a70
        /*0394*/ 	.word	0x00000016
        /*0398*/ 	.word	0x00055020
        /*039c*/ 	.short	0x010a
        /*039e*/ 	.byte	0x3f
	.zero		1


	//----- nvinfo : EIATTR_NUM_MBARRIERS
	.align		4
.L_36:
        /*03a0*/ 	.byte	0x03, 0x38
        /*03a2*/ 	.short	0x0012


	//----- nvinfo : EIATTR_EXIT_INSTR_OFFSETS
	.align		4
        /*03a4*/ 	.byte	0x04, 0x1c
        /*03a6*/ 	.short	(.L_38 - .L_37)


	//   ....[0]....
.L_37:
        /*03a8*/ 	.word	0x000116f0


	//----- nvinfo : EIATTR_MAX_THREADS
	.align		4
.L_38:
        /*03ac*/ 	.byte	0x04, 0x05
        /*03ae*/ 	.short	(.L_40 - .L_39)
.L_39:
        /*03b0*/ 	.word	0x00000080
        /*03b4*/ 	.word	0x00000001
        /*03b8*/ 	.word	0x00000001


	//----- nvinfo : EIATTR_CRS_STACK_SIZE
	.align		4
.L_40:
        /*03bc*/ 	.byte	0x04, 0x1e
        /*03be*/ 	.short	(.L_42 - .L_41)
.L_41:
        /*03c0*/ 	.word	0x00000000


	//----- nvinfo : EIATTR_CBANK_PARAM_SIZE
	.align		4
.L_42:
        /*03c4*/ 	.byte	0x03, 0x19
        /*03c6*/ 	.short	0x0870


	//----- nvinfo : EIATTR_PARAM_CBANK
	.align		4
        /*03c8*/ 	.byte	0x04, 0x0a
        /*03ca*/ 	.short	(.L_44 - .L_43)
	.align		4
.L_43:
        /*03cc*/ 	.word	index@(.nv.constant0._ZN7cutlass13device_kernelINS_4fmha6kernel13FmhaKernelTmaINS1_10collective15FmhaMainloopTmaINS_6half_tEfN4cute5tupleIJNS7_1CILi64EEENS9_ILi256EEENS9_ILi160EEEEEENS4_13DefaultFusionEJEEENS4_15FmhaFwdEpilogueIS6_fNS8_IJSA_SC_SB_EEEEEJEEEEEvNT_6ParamsE)
        /*03d0*/ 	.short	0x0210
        /*03d2*/ 	.short	0x0870


	//----- nvinfo : EIATTR_SW_WAR
	.align		4
.L_44:
        /*03d4*/ 	.byte	0x04, 0x36
        /*03d6*/ 	.short	(.L_46 - .L_45)
.L_45:
        /*03d8*/ 	.word	0x00000008
.L_46:


//--------------------- .nv.callgraph             --------------------------
	.section	.nv.callgraph,"",@"SHT_CUDA_CALLGRAPH"
	.align	4
	.sectionentsize	8
	.align		4
        /*0000*/ 	.word	0x00000000
	.align		4
        /*0004*/ 	.word	0xffffffff
	.align		4
        /*0008*/ 	.word	index@(_ZN7cutlass13device_kernelINS_4fmha6kernel13FmhaKernelTmaINS1_10collective15FmhaMainloopTmaINS_6half_tEfN4cute5tupleIJNS7_1CILi64EEENS9_ILi256EEENS9_ILi160EEEEEENS4_13DefaultFusionEJEEENS4_15FmhaFwdEpilogueIS6_fNS8_IJSA_SC_SB_EEEEEJEEEEEvNT_6ParamsE)
	.align		4
        /*000c*/ 	.word	index@(__assertfail)
	.align		4
        /*0010*/ 	.word	0x00000000
	.align		4
        /*0014*/ 	.word	0xfffffffe
	.align		4
        /*0018*/ 	.word	0x00000000
	.align		4
        /*001c*/ 	.word	0xfffffffd
	.align		4
        /*0020*/ 	.word	0x00000000
	.align		4
        /*0024*/ 	.word	0xfffffffc


//--------------------- .nv.constant4             --------------------------
	.section	.nv.constant4,"a",@progbits
	.align	8
	.align		8
.nv.constant4:
        /*0000*/ 	.dword	__assertfail
	.align		8
        /*0008*/ 	.dword	__unnamed_1
	.align		8
        /*0010*/ 	.dword	__unnamed_2
	.align		8
        /*0018*/ 	.dword	_ZN39_INTERNAL_98df28ee_4_k_cu_b226d25a_26194cuda3std3__45__cpo5beginE
	.align		8
        /*0020*/ 	.dword	_ZN39_INTERNAL_98df28ee_4_k_cu_b226d25a_26194cuda3std3__45__cpo3endE
	.align		8
        /*0028*/ 	.dword	_ZN39_INTERNAL_98df28ee_4_k_cu_b226d25a_26194cuda3std3__45__cpo6cbeginE
	.align		8
        /*0030*/ 	.dword	_ZN39_INTERNAL_98df28ee_4_k_cu_b226d25a_26194cuda3std3__45__cpo4cendE
	.align		8
        /*0038*/ 	.dword	_ZN39_INTERNAL_98df28ee_4_k_cu_b226d25a_26194cuda3std3__441_GLOBAL__N__98df28ee_4_k_cu_b226d25a_26196ignoreE
	.align		8
        /*0040*/ 	.dword	_ZN39_INTERNAL_98df28ee_4_k_cu_b226d25a_26194cuda3std3__419piecewise_constructE
	.align		8
        /*0048*/ 	.dword	_ZN39_INTERNAL_98df28ee_4_k_cu_b226d25a_26194cuda3std3__48in_placeE
	.align		8
        /*0050*/ 	.dword	_ZN39_INTERNAL_98df28ee_4_k_cu_b226d25a_26194cuda3std6ranges3__45__cpo4swapE
	.align		8
        /*0058*/ 	.dword	_ZN39_INTERNAL_98df28ee_4_k_cu_b226d25a_26194cuda3std6ranges3__45__cpo9iter_moveE
	.align		8
        /*0060*/ 	.dword	_ZN39_INTERNAL_98df28ee_4_k_cu_b226d25a_26194cute7productE
	.align		8
        /*0068*/ 	.dword	_ZN39_INTERNAL_98df28ee_4_k_cu_b226d25a_26194cute1_E
	.align		8
        /*0070*/ 	.dword	$str$23
	.align		8
        /*0078*/ 	.dword	$str$24


//--------------------- .text._ZN7cutlass13device_kernelINS_4fmha6kernel13FmhaKernelTmaINS1_10collective15FmhaMainloopTmaINS_6half_tEfN4cute5tupleIJNS7_1CILi64EEENS9_ILi256EEENS9_ILi160EEEEEENS4_13DefaultFusionEJEEENS4_15FmhaFwdEpilogueIS6_fNS8_IJSA_SC_SB_EEEEEJEEEEEvNT_6ParamsE --------------------------
	.section	.text._ZN7cutlass13device_kernelINS_4fmha6kernel13FmhaKernelTmaINS1_10collective15FmhaMainloopTmaINS_6half_tEfN4cute5tupleIJNS7_1CILi64EEENS9_ILi256EEENS9_ILi160EEEEEENS4_13DefaultFusionEJEEENS4_15FmhaFwdEpilogueIS6_fNS8_IJSA_SC_SB_EEEEEJEEEEEvNT_6ParamsE,"ax",@progbits
	.align	128
.text._ZN7cutlass13device_kernelINS_4fmha6kernel13FmhaKernelTmaINS1_10collective15FmhaMainloopTmaINS_6half_tEfN4cute5tupleIJNS7_1CILi64EEENS9_ILi256EEENS9_ILi160EEEEEENS4_13DefaultFusionEJEEENS4_15FmhaFwdEpilogueIS6_fNS8_IJSA_SC_SB_EEEEEJEEEEEvNT_6ParamsE:
        .type           _ZN7cutlass13device_kernelINS_4fmha6kernel13FmhaKernelTmaINS1_10collective15FmhaMainloopTmaINS_6half_tEfN4cute5tupleIJNS7_1CILi64EEENS9_ILi256EEENS9_ILi160EEEEEENS4_13DefaultFusionEJEEENS4_15FmhaFwdEpilogueIS6_fNS8_IJSA_SC_SB_EEEEEJEEEEEvNT_6ParamsE,@function
        .size           _ZN7cutlass13device_kernelINS_4fmha6kernel13FmhaKernelTmaINS1_10collective15FmhaMainloopTmaINS_6half_tEfN4cute5tupleIJNS7_1CILi64EEENS9_ILi256EEENS9_ILi160EEEEEENS4_13DefaultFusionEJEEENS4_15FmhaFwdEpilogueIS6_fNS8_IJSA_SC_SB_EEEEEJEEEEEvNT_6ParamsE,(.L_x_82 - _ZN7cutlass13device_kernelINS_4fmha6kernel13FmhaKernelTmaINS1_10collective15FmhaMainloopTmaINS_6half_tEfN4cute5tupleIJNS7_1CILi64EEENS9_ILi256EEENS9_ILi160EEEEEENS4_13DefaultFusionEJEEENS4_15FmhaFwdEpilogueIS6_fNS8_IJSA_SC_SB_EEEEEJEEEEEvNT_6ParamsE)
        .other          _ZN7cutlass13device_kernelINS_4fmha6kernel13FmhaKernelTmaINS1_10collective15FmhaMainloopTmaINS_6half_tEfN4cute5tupleIJNS7_1CILi64EEENS9_ILi256EEENS9_ILi160EEEEEENS4_13DefaultFusionEJEEENS4_15FmhaFwdEpilogueIS6_fNS8_IJSA_SC_SB_EEEEEJEEEEEvNT_6ParamsE,@"STO_CUDA_ENTRY STV_DEFAULT"
_ZN7cutlass13device_kernelINS_4fmha6kernel13FmhaKernelTmaINS1_10collective15FmhaMainloopTmaINS_6half_tEfN4cute5tupleIJNS7_1CILi64EEENS9_ILi256EEENS9_ILi160EEEEEENS4_13DefaultFusionEJEEENS4_15FmhaFwdEpilogueIS6_fNS8_IJSA_SC_SB_EEEEEJEEEEEvNT_6ParamsE:
[----:B------:R-:W1:Y:S01]  /*0000*/  LDC R1, c[0x0][0x28] ;  /* 0x00000a00ff017b82 */ /* 0x000e620000000800 */
[----:B------:R-:W2:Y:S01]  /*0010*/  S2R R16, SR_TID.X ;  /* 0x0000000000107919 */ /* 0x000ea20000002100 */
[----:B------:R-:W-:Y:S01]  /*0020*/  ELECT P0, URZ, PT ;  /* 0x00000000003f782f */ /* 0x000fe20003800000 */
[----:B------:R-:W-:Y:S01]  /*0030*/  BSSY B0, `(.L_x_0) ;  /* 0x0000010000007945 */ /* 0x000fe20003800000 */
[----:B--2---:R-:W-:-:S05]  /*0040*/  SHF.R.U32.HI R9, RZ, 0x5, R16 ;  /* 0x00000005ff097819 */ /* 0x004fca0000011610 */
[----:B------:R-:W2:Y:S02]  /*0050*/  SHFL.IDX PT, R0, R9, RZ, 0x1f ;  /* 0x00001fff09007589 */ /* 0x000ea400000e0000 */
[----:B--2---:R-:W-:-:S13]  /*0060*/  ISETP.NE.OR P0, PT, R0, RZ, !P0 ;  /* 0x000000ff0000720c */ /* 0x004fda0004705670 */
[----:B-1----:R-:W-:Y:S05]  /*0070*/  @P0 BRA `(.L_x_1) ;  /* 0x00000000002c0947 */ /* 0x002fea0003800000 */
[----:B------:R-:W-:Y:S02]  /*0080*/  ULDC.64 UR4, c[0x0][0x198] ;  /* 0x0000660000047ab9 */ /* 0x000fe40000000a00 */
[----:B------:R-:W-:Y:S02]  /*0090*/  UIADD3 UR6, UP0, UR4, 0xf0, URZ ;  /* 0x000000f004067890 */ /* 0x000fe4000ff1e03f */
[----:B------:R-:W-:Y:S02]  /*00a0*/  UIADD3 UR8, UP1, UR4, 0x1f0, URZ ;  /* 0x000001f004087890 */ /* 0x000fe4000ff3e03f */
[----:B------:R-:W-:Y:S02]  /*00b0*/  UIADD3 UR4, UP2, UR4, 0x2f0, URZ ;  /* 0x000002f004047890 */ /* 0x000fe4000ff5e03f */
[----:B------:R-:W-:Y:S02]  /*00c0*/  UIADD3.X UR7, URZ, UR5, URZ, UP0, !UPT ;  /* 0x000000053f077290 */ /* 0x000fe400087fe43f */
[----:B------:R-:W-:-:S02]  /*00d0*/  UIADD3.X UR9, URZ, UR5, URZ, UP1, !UPT ;  /* 0x000000053f097290 */ /* 0x000fc40008ffe43f */
[----:B------:R-:W-:-:S05]  /*00e0*/  UIADD3.X UR5, URZ, UR5, URZ, UP2, !UPT ;  /* 0x000000053f057290 */ /* 0x000fca00097fe43f */
[----:B------:R1:W-:Y:S02]  /*00f0*/  UTMACCTL.PF [UR6] ;  /* 0x00000000060079b9 */ /* 0x0003e40008040000 */
[----:B------:R1:W-:Y:S02]  /*0100*/  UTMACCTL.PF [UR8] ;  /* 0x00000000080079b9 */ /* 0x0003e40008040000 */
[----:B------:R1:W-:Y:S02]  /*0110*/  UTMACCTL.PF [UR4] ;  /* 0x00000000040079b9 */ /* 0x0003e40008040000 */
[----:B-1----:R-:W-:Y:S01]  /*0120*/  NOP ;  /* 0x0000000000007918 */ /* 0x002fe20000000000 */
.L_x_1:
[----:B------:R-:W-:Y:S05]  /*0130*/  BSYNC B0 ;  /* 0x0000000000007941 */ /* 0x000fea0003800000 */
.L_x_0:
[----:B------:R-:W1:Y:S02]  /*0140*/  SHFL.IDX PT, R0, R9, RZ, 0x1f ;  /* 0x00001fff09007589 */ /* 0x000e6400000e0000 */
[----:B-1----:R-:W-:-:S13]  /*0150*/  ISETP.NE.AND P0, PT, R0, RZ, PT ;  /* 0x000000ff0000720c */ /* 0x002fda0003f05270 */
[----:B------:R-:W-:Y:S05]  /*0160*/  @P0 BRA `(.L_x_2) ;  /* 0x0000000000400947 */ /* 0x000fea0003800000 */
[----:B------:R-:W1:Y:S01]  /*0170*/  S2UR UR8, SR_CgaCtaId ;  /* 0x00000000000879c3 */ /* 0x000e620000008800 */
[----:B------:R-:W-:Y:S01]  /*0180*/  UMOV UR4, 0x400 ;  /* 0x0000040000047882 */ /* 0x000fe20000000000 */
[----:B------:R-:W-:Y:S01]  /*0190*/  UMOV UR5, 0x1 ;  /* 0x0000000100057882 */ /* 0x000fe20000000000 */
[----:B------:R-:W-:Y:S01]  /*01a0*/  UMOV UR6, 0x80 ;  /* 0x0000008000067882 */ /* 0x000fe20000000000 */
[----:B------:R-:W-:Y:S01]  /*01b0*/  ELECT P0, URZ, PT ;  /* 0x00000000003f782f */ /* 0x000fe20003800000 */
[----:B------:R-:W-:-:S04]  /*01c0*/  UIADD3 UR6, -UR6, 0x100000, URZ ;  /* 0x0010000006067890 */ /* 0x000fc8000fffe13f */
[----:B------:R-:W-:Y:S02]  /*01d0*/  USHF.L.U32 UR7, UR6, 0xb, URZ ;  /* 0x0000000b06077899 */ /* 0x000fe4000800063f */
[----:B------:R-:W-:Y:S02]  /*01e0*/  USHF.L.U32 UR6, UR6, 0x1, URZ ;  /* 0x0000000106067899 */ /* 0x000fe4000800063f */
[----:B-1----:R-:W-:Y:S02]  /*01f0*/  ULEA UR8, UR8, UR4, 0x18 ;  /* 0x0000000408087291 */ /* 0x002fe4000f8ec03f */
[----:B------:R-:W-:-:S04]  /*0200*/  UIADD3 UR4, -UR5, 0x100000, URZ ;  /* 0x0010000005047890 */ /* 0x000fc8000fffe13f */
[----:B------:R-:W-:Y:S02]  /*0210*/  USHF.L.U32 UR5, UR4, 0xb, URZ ;  /* 0x0000000b04057899 */ /* 0x000fe4000800063f */
[----:B------:R-:W-:Y:S01]  /*0220*/  USHF.L.U32 UR4, UR4, 0x1, URZ ;  /* 0x0000000104047899 */ /* 0x000fe2000800063f */
[----:B------:R-:W1:Y:S11]  /*0230*/  FENCE.VIEW.ASYNC.S ;  /* 0x00000000000073c6 */ /* 0x000e760000000000 */
[----:B-1----:R1:W2:Y:S01]  /*0240*/  SYNCS.EXCH.64 URZ, [UR8+0x55040], UR4 ;  /* 0x05504004083f75b2 */ /* 0x0022a20008000100 */
[----:B------:R1:W3:Y:S01]  /*0250*/  SYNCS.EXCH.64 URZ, [UR8+0x55048], UR6 ;  /* 0x05504806083f75b2 */ /* 0x0002e20008000100 */
[----:B------:R-:W-:Y:S01]  /*0260*/  NOP ;  /* 0x0000000000007918 */ /* 0x000fe20000000000 */
.L_x_2:
[----:B------:R-:W4:Y:S01]  /*0270*/  SHFL.IDX PT, R0, R9, RZ, 0x1f ;  /* 0x00001fff09007589 */ /* 0x000f2200000e0000 */
[----:B------:R-:W-:Y:S01]  /*0280*/  NOP ;  /* 0x0000000000007918 */ /* 0x000fe20000000000 */
[----:B----4-:R-:W-:-:S13]  /*0290*/  ISETP.NE.AND P0, PT, R0, RZ, PT ;  /* 0x000000ff0000720c */ /* 0x010fda0003f05270 */
[----:B------:R-:W-:Y:S05]  /*02a0*/  @P0 BRA `(.L_x_3) ;  /* 0x0000000000580947 */ /* 0x000fea0003800000 */
[----:B-1----:R-:W1:Y:S01]  /*02b0*/  S2UR UR5, SR_CgaCtaId ;  /* 0x00000000000579c3 */ /* 0x002e620000008800 */
[----:B------:R-:W-:Y:S01]  /*02c0*/  UMOV UR4, 0x400 ;  /* 0x0000040000047882 */ /* 0x000fe20000000000 */
[----:B------:R-:W-:Y:S01]  /*02d0*/  UMOV UR6, 0x1 ;  /* 0x0000000100067882 */ /* 0x000fe20000000000 */
[----:B------:R-:W-:Y:S01]  /*02e0*/  UMOV UR7, 0x80 ;  /* 0x0000008000077882 */ /* 0x000fe20000000000 */
[----:B------:R-:W-:Y:S01]  /*02f0*/  ELECT P0, URZ, PT ;  /* 0x00000000003f782f */ /* 0x000fe20003800000 */
[----:B-1----:R-:W-:Y:S02]  /*0300*/  ULEA UR8, UR5, UR4, 0x18 ;  /* 0x0000000405087291 */ /* 0x002fe4000f8ec03f */
[----:B------:R-:W-:-:S04]  /*0310*/  UIADD3 UR4, -UR6, 0x100000, URZ ;  /* 0x0010000006047890 */ /* 0x000fc8000fffe13f */
[----:B------:R-:W-:Y:S02]  /*0320*/  USHF.L.U32 UR5, UR4, 0xb, URZ ;  /* 0x0000000b04057899 */ /* 0x000fe4000800063f */
[----:B------:R-:W-:Y:S02]  /*0330*/  USHF.L.U32 UR4, UR4, 0x1, URZ ;  /* 0x0000000104047899 */ /* 0x000fe4000800063f */
[----:B------:R-:W-:-:S04]  /*0340*/  UIADD3 UR6, -UR7, 0x100000, URZ ;  /* 0x0010000007067890 */ /* 0x000fc8000fffe13f */
[----:B------:R-:W-:Y:S02]  /*0350*/  USHF.L.U32 UR7, UR6, 0xb, URZ ;  /* 0x0000000b06077899 */ /* 0x000fe4000800063f */
[----:B------:R-:W-:Y:S01]  /*0360*/  USHF.L.U32 UR6, UR6, 0x1, URZ ;  /* 0x0000000106067899 */ /* 0x000fe2000800063f */
[----:B------:R-:W1:Y:S03]  /*0370*/  FENCE.VIEW.ASYNC.S ;  /* 0x00000000000073c6 */ /* 0x000e660000000000 */
[----:B-1----:R4:W1:Y:S08]  /*0380*/  SYNCS.EXCH.64 URZ, [UR8+0x55000], UR4 ;  /* 0x05500004083f75b2 */ /* 0x0028700008000100 */
[----:B------:R4:W1:Y:S01]  /*0390*/  SYNCS.EXCH.64 URZ, [UR8+0x55020], UR6 ;  /* 0x05502006083f75b2 */ /* 0x0008620008000100 */
[----:B------:R4:W1:Y:S01]  /*03a0*/  SYNCS.EXCH.64 URZ, [UR8+0x55008], UR4 ;  /* 0x05500804083f75b2 */ /* 0x0008620008000100 */
[----:B------:R4:W1:Y:S01]  /*03b0*/  SYNCS.EXCH.64 URZ, [UR8+0x55028], UR6 ;  /* 0x05502806083f75b2 */ /* 0x0008620008000100 */
[----:B------:R4:W1:Y:S01]  /*03c0*/  SYNCS.EXCH.64 URZ, [UR8+0x55010], UR4 ;  /* 0x05501004083f75b2 */ /* 0x0008620008000100 */
[----:B------:R4:W1:Y:S01]  /*03d0*/  SYNCS.EXCH.64 URZ, [UR8+0x55030], UR6 ;  /* 0x05503006083f75b2 */ /* 0x0008620008000100 */
[----:B------:R4:W1:Y:S01]  /*03e0*/  SYNCS.EXCH.64 URZ, [UR8+0x55018], UR4 ;  /* 0x05501804083f75b2 */ /* 0x0008620008000100 */
[----:B------:R4:W1:Y:S02]  /*03f0*/  SYNCS.EXCH.64 URZ, [UR8+0x55038], UR6 ;  /* 0x05503806083f75b2 */ /* 0x0008640008000100 */
[----:B----4-:R-:W-:Y:S01]  /*0400*/  NOP ;  /* 0x0000000000007918 */ /* 0x010fe20000000000 */
.L_x_3:
        /* <DEDUP_REMOVED lines=26> */
.L_x_4:
[----:B------:R-:W4:Y:S01]  /*05b0*/  SHFL.IDX PT, R9, R9, RZ, 0x1f ;  /* 0x00001fff09097589 */ /* 0x000f2200000e0000 */
[----:B------:R-:W-:Y:S01]  /*05c0*/  ELECT P0, URZ, PT ;  /* 0x00000000003f782f */ /* 0x000fe20003800000 */
[----:B------:R-:W-:Y:S01]  /*05d0*/  NOP ;  /* 0x0000000000007918 */ /* 0x000fe20000000000 */
[----:B------:R-:W4:Y:S01]  /*05e0*/  S2UR UR44, SR_CTAID.Y ;  /* 0x00000000002c79c3 */ /* 0x000f220000002600 */
[----:B------:R-:W-:Y:S01]  /*05f0*/  BSSY B0, `(.L_x_5) ;  /* 0x000003d000007945 */ /* 0x000fe20003800000 */
[----:B------:R-:W-:Y:S02]  /*0600*/  MOV R8, RZ ;  /* 0x000000ff00087202 */ /* 0x000fe40000000f00 */
[----:B------:R-:W-:-:S04]  /*0610*/  LOP3.LUT R17, R16, 0x7f, RZ, 0xc0, !PT ;  /* 0x0000007f10117812 */ /* 0x000fc800078ec0ff */
[----:B------:R-:W4:Y:S08]  /*0620*/  S2UR UR45, SR_CTAID.Z ;  /* 0x00000000002d79c3 */ /* 0x000f300000002700 */
[----:B-123--:R-:W-:Y:S01]  /*0630*/  BAR.SYNC.DEFER_BLOCKING 0x0 ;  /* 0x0000000000007b1d */ /* 0x00efe20000010000 */
[----:B----4-:R-:W-:-:S13]  /*0640*/  ISETP.EQ.AND P1, PT, R9, RZ, P0 ;  /* 0x000000ff0900720c */ /* 0x010fda0000722270 */
[----:B------:R-:W-:Y:S05]  /*0650*/  @!P1 BRA `(.L_x_6) ;  /* 0x0000000000d89947 */ /* 0x000fea0003800000 */
[----:B------:R-:W1:Y:S01]  /*0660*/  S2R R3, SR_CgaCtaId ;  /* 0x0000000000037919 */ /* 0x000e620000008800 */
[----:B------:R-:W-:Y:S02]  /*0670*/  MOV R0, 0x400 ;  /* 0x0000040000007802 */ /* 0x000fe40000000f00 */
[----:B------:R-:W-:Y:S02]  /*0680*/  MOV R2, 0x1 ;  /* 0x0000000100027802 */ /* 0x000fe40000000f00 */
[----:B------:R-:W-:Y:S02]  /*0690*/  ISETP.NE.AND P3, PT, R17, RZ, PT ;  /* 0x000000ff1100720c */ /* 0x000fe40003f65270 */
[----:B-1----:R-:W-:Y:S02]  /*06a0*/  LEA R3, R3, R0, 0x18 ;  /* 0x0000000003037211 */ /* 0x002fe400078ec0ff */
[----:B------:R-:W-:-:S04]  /*06b0*/  SHF.L.U32 R0, R2, 0x1f, RZ ;  /* 0x0000001f02007819 */ /* 0x000fc800000006ff */
[----:B------:R-:W1:Y:S02]  /*06c0*/  SYNCS.PHASECHK.TRANS64.TRYWAIT P2, [R3+URZ+0x55048], R0 ;  /* 0x05504800030075a7 */ /* 0x000e64000804017f */
[----:B-1----:R-:W-:Y:S05]  /*06d0*/  @!P2 BRA `(.L_x_7) ;  /* 0x000001100008a947 */ /* 0x002fea0003800000 */
.L_x_65:
[----:B------:R-:W-:Y:S05]  /*06e0*/  @P3 BRA `(.L_x_8) ;  /* 0x0000000000143947 */ /* 0x000fea0003800000 */
[----:B------:R-:W-:Y:S02]  /*06f0*/  LOP3.LUT P2, RZ, R16, 0x1f, RZ, 0xc0, !PT ;  /* 0x0000001f10ff7812 */ /* 0x000fe4000784c0ff */
[----:B-1----:R-:W-:-:S04]  /*0700*/  MOV R0, 0x5000 ;  /* 0x0000500000007802 */ /* 0x002fc80000000f00 */
[----:B------:R2:W-:Y:S07]  /*0710*/  SYNCS.ARRIVE.TRANS64 RZ, [R3+URZ+0x55040], R0 ;  /* 0x0550400003ff79a7 */ /* 0x0005ee000800003f */
[----:B------:R-:W-:Y:S05]  /*0720*/  @!P2 BRA `(.L_x_8) ;  /* 0x000000000004a947 */ /* 0x000fea0003800000 */
[----:B------:R-:W-:Y:S01]  /*0730*/  BPT.TRAP 0x1 ;  /* 0x000000040000795c */ /* 0x000fe20000300000 */
.L_x_8:
[----:B------:R-:W3:Y:S01]  /*0740*/  S2UR UR11, SR_CTAID.X ;  /* 0x00000000000b79c3 */ /* 0x000ee20000002500 */
[----:B------:R-:W-:Y:S01]  /*0750*/  R2UR UR8, R3 ;  /* 0x00000000030872ca */ /* 0x000fe200000e0000 */
[----:B------:R-:W-:Y:S01]  /*0760*/  ULDC.64 UR4, c[0x0][0x198] ;  /* 0x0000660000047ab9 */ /* 0x000fe20000000a00 */
[----:B------:R-:W-:Y:S01]  /*0770*/  UMOV UR6, 0x0 ;  /* 0x0000000000067882 */ /* 0x000fe20000000000 */
[----:B------:R-:W-:Y:S01]  /*0780*/  UIADD3 UR4, UP0, UR4, 0xf0, URZ ;  /* 0x000000f004047890 */ /* 0x000fe2000ff1e03f */
[----:B------:R-:W-:Y:S01]  /*0790*/  UMOV UR7, 0x10000000 ;  /* 0x1000000000077882 */ /* 0x000fe20000000000 */
[----:B------:R-:W-:Y:S02]  /*07a0*/  UMOV UR10, URZ ;  /* 0x0000003f000a7c82 */ /* 0x000fe40008000000 */
[----:B------:R-:W-:Y:S01]  /*07b0*/  UIADD3.X UR5, URZ, UR5, URZ, UP0, !UPT ;  /* 0x000000053f057290 */ /* 0x000fe200087fe43f */
[----:B------:R-:W-:Y:S01]  /*07c0*/  UMOV UR12, UR44 ;  /* 0x0000002c000c7c82 */ /* 0x000fe20008000000 */
[----:B------:R-:W-:Y:S01]  /*07d0*/  UMOV UR13, UR45 ;  /* 0x0000002d000d7c82 */ /* 0x000fe20008000000 */
[----:B------:R-:W-:Y:S01]  /*07e0*/  UMOV UR34, 0x20 ;  /* 0x0000002000227882 */ /* 0x000fe20000000000 */
[----:B------:R-:W-:-:S02]  /*07f0*/  UMOV UR36, UR44 ;  /* 0x0000002c00247c82 */ /* 0x000fc40008000000 */
[----:B------:R-:W-:Y:S02]  /*0800*/  UIADD3 UR9, UR8, 0x55040, URZ ;  /* 0x0005504008097890 */ /* 0x000fe4000fffe03f */
[----:B------:R-:W-:Y:S02]  /*0810*/  UIADD3 UR32, UR8, 0x1000, URZ ;  /* 0x0000100008207890 */ /* 0x000fe4000fffe03f */
[----:B------:R-:W-:Y:S02]  /*0820*/  UIADD3 UR24, UR8, 0x2000, URZ ;  /* 0x0000200008187890 */ /* 0x000fe4000fffe03f */
[----:B------:R-:W-:Y:S02]  /*0830*/  UIADD3 UR16, UR8, 0x3000, URZ ;  /* 0x0000300008107890 */ /* 0x000fe4000fffe03f */
[----:B------:R-:W-:Y:S02]  /*0840*/  UIADD3 UR40, UR8, 0x4000, URZ ;  /* 0x0000400008287890 */ /* 0x000fe4000fffe03f */
[----:B---3--:R-:W-:Y:S01]  /*0850*/  USHF.L.U32 UR11, UR11, 0x6, URZ ;  /* 0x000000060b0b7899 */ /* 0x008fe2000800063f */
[----:B------:R-:W-:Y:S01]  /*0860*/  UMOV UR37, UR45 ;  /* 0x0000002d00257c82 */ /* 0x000fe20008000000 */
[----:B------:R-:W-:Y:S01]  /*0870*/  UMOV UR33, UR9 ;  /* 0x0000000900217c82 */ /* 0x000fe20008000000 */
[----:B------:R-:W-:Y:S01]  /*0880*/  UMOV UR26, 0x40 ;  /* 0x00000040001a7882 */ /* 0x000fe20000000000 */
[----:B------:R-:W-:Y:S01]  /*0890*/  UMOV UR28, UR44 ;  /* 0x0000002c001c7c82 */ /* 0x000fe20008000000 */
[----:B------:R-:W-:-:S02]  /*08a0*/  UMOV UR29, UR45 ;  /* 0x0000002d001d7c82 */ /* 0x000fc40008000000 */
[----:B------:R-:W-:Y:S01]  /*08b0*/  UMOV UR35, UR11 ;  /* 0x0000000b00237c82 */ /* 0x000fe20008000000 */
[----:B------:R-:W-:Y:S01]  /*08c0*/  UMOV UR25, UR9 ;  /* 0x0000000900197c82 */ /* 0x000fe20008000000 */
[----:B------:R-:W-:Y:S01]  /*08d0*/  UMOV UR27, UR11 ;  /* 0x0000000b001b7c82 */ /* 0x000fe20008000000 */
[----:B------:R3:W-:Y:S01]  /*08e0*/  UTMALDG.4D [UR8], [UR4], desc[UR6] ;  /* 0x00000608040075b4 */ /* 0x0007e20008019000 */
[----:B------:R-:W-:Y:S01]  /*08f0*/  UMOV UR18, 0x60 ;  /* 0x0000006000127882 */ /* 0x000fe20000000000 */
[----:B------:R-:W-:Y:S01]  /*0900*/  UMOV UR20, UR44 ;  /* 0x0000002c00147c82 */ /* 0x000fe20008000000 */
[----:B------:R-:W-:Y:S01]  /*0910*/  UMOV UR21, UR45 ;  /* 0x0000002d00157c82 */ /* 0x000fe20008000000 */
[----:B------:R-:W-:Y:S01]  /*0920*/  UMOV UR17, UR9 ;  /* 0x0000000900117c82 */ /* 0x000fe20008000000 */
[----:B------:R-:W-:Y:S01]  /*0930*/  UMOV UR19, UR11 ;  /* 0x0000000b00137c82 */ /* 0x000fe20008000000 */
[----:B------:R-:W-:Y:S01]  /*0940*/  UMOV UR42, 0x80 ;  /* 0x00000080002a7882 */ /* 0x000fe20000000000 */
[----:B------:R-:W-:Y:S01]  /*0950*/  UMOV UR41, UR9 ;  /* 0x0000000900297c82 */ /* 0x000fe20008000000 */
[----:B------:R3:W-:Y:S01]  /*0960*/  UTMALDG.4D [UR32], [UR4], desc[UR6] ;  /* 0x00000620040075b4 */ /* 0x0007e20008019000 */
[----:B------:R-:W-:Y:S01]  /*0970*/  UMOV UR43, UR11 ;  /* 0x0000000b002b7c82 */ /* 0x000fe20008000000 */
[----:B------:R3:W-:Y:S01]  /*0980*/  UTMALDG.4D [UR24], [UR4], desc[UR6] ;  /* 0x00000618040075b4 */ /* 0x0007e20008019000 */
[----:B------:R3:W-:Y:S01]  /*0990*/  UTMALDG.4D [UR16], [UR4], desc[UR6] ;  /* 0x00000610040075b4 */ /* 0x0007e20008019000 */
[----:B------:R3:W-:Y:S02]  /*09a0*/  UTMALDG.4D [UR40], [UR4], desc[UR6] ;  /* 0x00000628040075b4 */ /* 0x0007e40008019000 */
[----:B---3--:R-:W-:Y:S01]  /*09b0*/  NOP ;  /* 0x0000000000007918 */ /* 0x008fe20000000000 */
.L_x_6:
[----:B------:R-:W-:Y:S05]  /*09c0*/  BSYNC B0 ;  /* 0x0000000000007941 */ /* 0x000fea0003800000 */
.L_x_5:
[----:B------:R-:W1:Y:S01]  /*09d0*/  LDC R23, c[0x0][0x28c] ;  /* 0x0000a300ff177b82 */ /* 0x000e620000000800 */
[----:B------:R-:W-:Y:S01]  /*09e0*/  BSSY B0, `(.L_x_9) ;  /* 0x00000f8000007945 */ /* 0x000fe20003800000 */
[----:B------:R-:W-:Y:S02]  /*09f0*/  MOV R6, 0x1 ;  /* 0x0000000100067802 */ /* 0x000fe40000000f00 */
[----:B------:R-:W-:Y:S02]  /*0a00*/  MOV R5, RZ ;  /* 0x000000ff00057202 */ /* 0x000fe40000000f00 */
[----:B-12---:R-:W-:-:S04]  /*0a10*/  IADD3 R0, R23, 0xff, RZ ;  /* 0x000000ff17007810 */ /* 0x006fc80007ffe0ff */
[----:B------:R-:W-:-:S04]  /*0a20*/  SHF.R.S32.HI R3, RZ, 0x1f, R0 ;  /* 0x0000001fff037819 */ /* 0x000fc80000011400 */
[----:B------:R-:W-:-:S04]  /*0a30*/  LEA.HI R3, R3, R0, RZ, 0x8 ;  /* 0x0000000003037211 */ /* 0x000fc800078f40ff */
[----:B------:R-:W-:-:S04]  /*0a40*/  SHF.R.S32.HI R22, RZ, 0x8, R3 ;  /* 0x00000008ff167819 */ /* 0x000fc80000011403 */
[----:B------:R-:W-:Y:S01]  /*0a50*/  SHF.L.U32 R7, R22, 0x1, RZ ;  /* 0x0000000116077819 */ /* 0x000fe200000006ff */
[----:B------:R-:W-:Y:S06]  /*0a60*/  @!P1 BRA `(.L_x_10) ;  /* 0x0000000c00bc9947 */ /* 0x000fec0003800000 */
[----:B------:R-:W-:Y:S02]  /*0a70*/  ISETP.GE.AND P1, PT, R23, 0x1, PT ;  /* 0x000000011700780c */ /* 0x000fe40003f26270 */
[----:B------:R-:W-:Y:S02]  /*0a80*/  LOP3.LUT R4, R16, 0x1f, RZ, 0xc0, !PT ;  /* 0x0000001f10047812 */ /* 0x000fe400078ec0ff */
[----:B------:R-:W-:Y:S02]  /*0a90*/  MOV R8, RZ ;  /* 0x000000ff00087202 */ /* 0x000fe40000000f00 */
[----:B------:R-:W-:-:S07]  /*0aa0*/  MOV R5, RZ ;  /* 0x000000ff00057202 */ /* 0x000fce0000000f00 */
[----:B------:R-:W-:Y:S05]  /*0ab0*/  @!P1 BRA `(.L_x_11) ;  /* 0x0000000400b49947 */ /* 0x000fea0003800000 */
[----:B------:R-:W1:Y:S01]  /*0ac0*/  S2R R3, SR_CgaCtaId ;  /* 0x0000000000037919 */ /* 0x000e620000008800 */
[----:B------:R-:W-:Y:S01]  /*0ad0*/  MOV R0, 0x400 ;  /* 0x0000040000007802 */ /* 0x000fe20000000f00 */
[----:B------:R-:W-:Y:S01]  /*0ae0*/  IMAD.MOV.U32 R2, RZ, RZ, 0x1 ;  /* 0x00000001ff027424 */ /* 0x000fe200078e00ff */
[----:B------:R-:W-:Y:S02]  /*0af0*/  ISETP.NE.AND P2, PT, R17, RZ, PT ;  /* 0x000000ff1100720c */ /* 0x000fe40003f45270 */
[----:B-1----:R-:W-:Y:S02]  /*0b00*/  LEA R3, R3, R0, 0x18 ;  /* 0x0000000003037211 */ /* 0x002fe400078ec0ff */
[----:B------:R-:W-:-:S04]  /*0b10*/  SHF.L.U32 R0, R2, 0x1f, RZ ;  /* 0x0000001f02007819 */ /* 0x000fc800000006ff */
[----:B------:R-:W1:Y:S02]  /*0b20*/  SYNCS.PHASECHK.TRANS64.TRYWAIT P1, [R3+URZ+0x55020], R0 ;  /* 0x05502000030075a7 */ /* 0x000e64000802017f */
[----:B-1----:R-:W-:Y:S05]  /*0b30*/  @!P1 BRA `(.L_x_12) ;  /* 0x0000010c00049947 */ /* 0x002fea0003800000 */
.L_x_66:
[----:B------:R-:W-:Y:S01]  /*0b40*/  MOV R5, 0x1 ;  /* 0x0000000100057802 */ /* 0x000fe20000000f00 */
[----:B------:R-:W-:Y:S06]  /*0b50*/  @P2 BRA `(.L_x_13) ;  /* 0x0000000000142947 */ /* 0x000fec0003800000 */
[----:B------:R-:W-:Y:S02]  /*0b60*/  ISETP.NE.AND P1, PT, R4, RZ, PT ;  /* 0x000000ff0400720c */ /* 0x000fe40003f25270 */
[----:B-1----:R-:W-:-:S04]  /*0b70*/  MOV R0, 0x14000 ;  /* 0x0001400000007802 */ /* 0x002fc80000000f00 */
[----:B------:R2:W-:Y:S07]  /*0b80*/  SYNCS.ARRIVE.TRANS64 RZ, [R3+URZ+0x55000], R0 ;  /* 0x0550000003ff79a7 */ /* 0x0005ee000800003f */
[----:B------:R-:W-:Y:S05]  /*0b90*/  @!P1 BRA `(.L_x_13) ;  /* 0x0000000000049947 */ /* 0x000fea0003800000 */
[----:B------:R-:W-:Y:S01]  /*0ba0*/  BPT.TRAP 0x1 ;  /* 0x000000040000795c */ /* 0x000fe20000300000 */
.L_x_13:
[----:B------:R-:W3:Y:S01]  /*0bb0*/  S2R R11, SR_CgaCtaId ;  /* 0x00000000000b7919 */ /* 0x000ee20000008800 */
[----:B------:R-:W-:Y:S01]  /*0bc0*/  R2UR UR9, R3 ;  /* 0x00000000030972ca */ /* 0x000fe200000e0000 */
[----:B------:R-:W-:Y:S01]  /*0bd0*/  ULDC.64 UR4, c[0x0][0x198] ;  /* 0x0000660000047ab9 */ /* 0x000fe20000000a00 */
[----:B------:R-:W-:Y:S01]  /*0be0*/  UMOV UR6, 0x0 ;  /* 0x0000000000067882 */ /* 0x000fe20000000000 */
[----:B------:R-:W-:Y:S01]  /*0bf0*/  UIADD3 UR4, UP0, UR4, 0x1f0, URZ ;  /* 0x000001f004047890 */ /* 0x000fe2000ff1e03f */
[----:B-12---:R-:W-:Y:S01]  /*0c00*/  MOV R0, 0x400 ;  /* 0x0000040000007802 */ /* 0x006fe20000000f00 */
[----:B------:R-:W-:Y:S01]  /*0c10*/  UMOV UR7, 0x10000000 ;  /* 0x1000000000077882 */ /* 0x000fe20000000000 */
[----:B------:R-:W-:Y:S01]  /*0c20*/  UMOV UR42, URZ ;  /* 0x0000003f002a7c82 */ /* 0x000fe20008000000 */
[----:B------:R-:W-:Y:S01]  /*0c30*/  UIADD3.X UR5, URZ, UR5, URZ, UP0, !UPT ;  /* 0x000000053f057290 */ /* 0x000fe200087fe43f */
[----:B------:R-:W-:Y:S01]  /*0c40*/  MOV R3, 0x1 ;  /* 0x0000000100037802 */ /* 0x000fe20000000f00 */
[----:B------:R-:W-:Y:S01]  /*0c50*/  UMOV UR43, URZ ;  /* 0x0000003f002b7c82 */ /* 0x000fe20008000000 */
[----:B------:R-:W-:Y:S01]  /*0c60*/  UMOV UR26, 0x20 ;  /* 0x00000020001a7882 */ /* 0x000fe20000000000 */
[----:B------:R-:W-:Y:S01]  /*0c70*/  UMOV UR28, UR44 ;  /* 0x0000002c001c7c82 */ /* 0x000fe20008000000 */
[----:B------:R-:W-:Y:S01]  /*0c80*/  UMOV UR29, UR45 ;  /* 0x0000002d001d7c82 */ /* 0x000fe20008000000 */
[----:B------:R-:W-:Y:S01]  /*0c90*/  UIADD3 UR40, UR9, 0x5000, URZ ;  /* 0x0000500009287890 */ /* 0x000fe2000fffe03f */
[----:B------:R-:W-:Y:S01]  /*0ca0*/  SHF.L.U32 R3, R3, 0x1f, RZ ;  /* 0x0000001f03037819 */ /* 0x000fe200000006ff */
[----:B------:R-:W-:Y:S01]  /*0cb0*/  UIADD3 UR41, UR9, 0x55000, URZ ;  /* 0x0005500009297890 */ /* 0x000fe2000fffe03f */
[----:B------:R-:W-:Y:S01]  /*0cc0*/  ISETP.NE.AND P2, PT, R17, RZ, PT ;  /* 0x000000ff1100720c */ /* 0x000fe20003f45270 */
[----:B------:R-:W-:-:S02]  /*0cd0*/  UIADD3 UR24, UR9, 0x9000, URZ ;  /* 0x0000900009187890 */ /* 0x000fc4000fffe03f */
[----:B------:R-:W-:Y:S02]  /*0ce0*/  UIADD3 UR16, UR9, 0xd000, URZ ;  /* 0x0000d00009107890 */ /* 0x000fe4000fffe03f */
[----:B------:R-:W-:Y:S01]  /*0cf0*/  UIADD3 UR8, UR9, 0x11000, URZ ;  /* 0x0001100009087890 */ /* 0x000fe2000fffe03f */
[----:B------:R-:W-:Y:S02]  /*0d00*/  UMOV UR27, UR43 ;  /* 0x0000002b001b7c82 */ /* 0x000fe40008000000 */
[----:B------:R1:W-:Y:S01]  /*0d10*/  UTMALDG.4D [UR40], [UR4], desc[UR6] ;  /* 0x00000628040075b4 */ /* 0x0003e20008019000 */
[----:B------:R-:W-:Y:S01]  /*0d20*/  UMOV UR25, UR41 ;  /* 0x0000002900197c82 */ /* 0x000fe20008000000 */
[----:B------:R-:W-:Y:S01]  /*0d30*/  UMOV UR18, 0x40 ;  /* 0x0000004000127882 */ /* 0x000fe20000000000 */
[----:B------:R-:W-:Y:S01]  /*0d40*/  UMOV UR20, UR44 ;  /* 0x0000002c00147c82 */ /* 0x000fe20008000000 */
[----:B------:R-:W-:Y:S01]  /*0d50*/  UMOV UR21, UR45 ;  /* 0x0000002d00157c82 */ /* 0x000fe20008000000 */
[----:B------:R-:W-:Y:S01]  /*0d60*/  UMOV UR19, UR43 ;  /* 0x0000002b00137c82 */ /* 0x000fe20008000000 */
[----:B------:R-:W-:Y:S01]  /*0d70*/  UMOV UR17, UR41 ;  /* 0x0000002900117c82 */ /* 0x000fe20008000000 */
[----:B---3--:R-:W-:Y:S01]  /*0d80*/  LEA R2, R11, R0, 0x18 ;  /* 0x000000000b027211 */ /* 0x008fe200078ec0ff */
[----:B------:R-:W-:Y:S01]  /*0d90*/  UMOV UR10, 0x60 ;  /* 0x00000060000a7882 */ /* 0x000fe20000000000 */
[----:B------:R2:W-:Y:S01]  /*0da0*/  UTMALDG.4D [UR24], [UR4], desc[UR6] ;  /* 0x00000618040075b4 */ /* 0x0005e20008019000 */
[----:B------:R-:W-:Y:S01]  /*0db0*/  UMOV UR12, UR44 ;  /* 0x0000002c000c7c82 */ /* 0x000fe20008000000 */
[----:B------:R-:W-:Y:S01]  /*0dc0*/  UMOV UR13, UR45 ;  /* 0x0000002d000d7c82 */ /* 0x000fe20008000000 */
[----:B------:R-:W-:Y:S01]  /*0dd0*/  UMOV UR11, UR43 ;  /* 0x0000002b000b7c82 */ /* 0x000fe20008000000 */
[----:B------:R-:W-:Y:S01]  /*0de0*/  LEA R0, R5, R2, 0x3 ;  /* 0x0000000205007211 */ /* 0x000fe200078e18ff */
[----:B------:R2:W-:Y:S01]  /*0df0*/  UTMALDG.4D [UR16], [UR4], desc[UR6] ;  /* 0x00000610040075b4 */ /* 0x0005e20008019000 */
[----:B-1----:R-:W-:Y:S01]  /*0e00*/  UIADD3 UR40, UR9, 0x15000, URZ ;  /* 0x0001500009287890 */ /* 0x002fe2000fffe03f */
[----:B------:R-:W-:-:S02]  /*0e10*/  UMOV UR42, 0x80 ;  /* 0x00000080002a7882 */ /* 0x000fc40000000000 */
[----:B------:R-:W-:Y:S02]  /*0e20*/  UMOV UR9, UR41 ;  /* 0x0000002900097c82 */ /* 0x000fe40008000000 */
[----:B------:R2:W-:Y:S04]  /*0e30*/  UTMALDG.4D [UR8], [UR4], desc[UR6] ;  /* 0x00000608040075b4 */ /* 0x0005e80008019000 */
[----:B------:R2:W-:Y:S01]  /*0e40*/  UTMALDG.4D [UR40], [UR4], desc[UR6] ;  /* 0x00000628040075b4 */ /* 0x0005e20008019000 */
[----:B------:R-:W1:Y:S02]  /*0e50*/  SYNCS.PHASECHK.TRANS64.TRYWAIT P1, [R0+URZ+0x55020], R3 ;  /* 0x05502003000075a7 */ /* 0x000e64000802017f */
[----:B-12---:R-:W-:Y:S05]  /*0e60*/  @!P1 BRA `(.L_x_14) ;  /* 0x00000108004c9947 */ /* 0x006fea0003800000 */
.L_x_67:
[----:B------:R-:W-:Y:S01]  /*0e70*/  MOV R8, 0x1 ;  /* 0x0000000100087802 */ /* 0x000fe20000000f00 */
[----:B------:R-:W-:Y:S06]  /*0e80*/  @P2 BRA `(.L_x_15) ;  /* 0x0000000000142947 */ /* 0x000fec0003800000 */
[----:B------:R-:W-:Y:S02]  /*0e90*/  ISETP.NE.AND P1, PT, R4, RZ, PT ;  /* 0x000000ff0400720c */ /* 0x000fe40003f25270 */
[----:B-1----:R-:W-:-:S04]  /*0ea0*/  MOV R3, 0x14000 ;  /* 0x0001400000037802 */ /* 0x002fc80000000f00 */
[----:B------:R2:W-:Y:S07]  /*0eb0*/  SYNCS.ARRIVE.TRANS64 RZ, [R0+URZ+0x55000], R3 ;  /* 0x0550000300ff79a7 */ /* 0x0005ee000800003f */
[----:B------:R-:W-:Y:S05]  /*0ec0*/  @!P1 BRA `(.L_x_15) ;  /* 0x0000000000049947 */ /* 0x000fea0003800000 */
[----:B------:R-:W-:Y:S01]  /*0ed0*/  BPT.TRAP 0x1 ;  /* 0x000000040000795c */ /* 0x000fe20000300000 */
.L_x_15:
[C---:B------:R-:W-:Y:S01]  /*0ee0*/  IMAD R2, R5.reuse, 0x14000, R2 ;  /* 0x0001400005027824 */ /* 0x040fe200078e0202 */
[----:B------:R-:W-:Y:S01]  /*0ef0*/  R2UR UR33, R0 ;  /* 0x00000000002172ca */ /* 0x000fe200000e0000 */
[----:B------:R-:W-:Y:S01]  /*0f00*/  ULDC.64 UR4, c[0x0][0x198] ;  /* 0x0000660000047ab9 */ /* 0x000fe20000000a00 */
[----:B------:R-:W-:Y:S01]  /*0f10*/  UMOV UR35, URZ ;  /* 0x0000003f00237c82 */ /* 0x000fe20008000000 */
[----:B------:R-:W-:Y:S01]  /*0f20*/  UIADD3 UR4, UP0, UR4, 0x2f0, URZ ;  /* 0x000002f004047890 */ /* 0x000fe2000ff1e03f */
[----:B------:R-:W-:Y:S01]  /*0f30*/  R2UR UR40, R2 ;  /* 0x00000000022872ca */ /* 0x000fe200000e0000 */
[----:B------:R-:W-:Y:S01]  /*0f40*/  UMOV UR6, 0x0 ;  /* 0x0000000000067882 */ /* 0x000fe20000000000 */
[----:B------:R-:W-:Y:S01]  /*0f50*/  UMOV UR7, 0x10000000 ;  /* 0x1000000000077882 */ /* 0x000fe20000000000 */
[----:B------:R-:W-:Y:S01]  /*0f60*/  UIADD3.X UR5, URZ, UR5, URZ, UP0, !UPT ;  /* 0x000000053f057290 */ /* 0x000fe200087fe43f */
[----:B------:R-:W-:Y:S01]  /*0f70*/  IADD3 R5, R5, 0x1, RZ ;  /* 0x0000000105057810 */ /* 0x000fe20007ffe0ff */
[----:B------:R-:W-:Y:S01]  /*0f80*/  UMOV UR34, URZ ;  /* 0x0000003f00227c82 */ /* 0x000fe20008000000 */
[----:B------:R-:W-:Y:S01]  /*0f90*/  UMOV UR36, UR44 ;  /* 0x0000002c00247c82 */ /* 0x000fe20008000000 */
[----:B------:R-:W-:Y:S01]  /*0fa0*/  UMOV UR37, UR45 ;  /* 0x0000002d00257c82 */ /* 0x000fe20008000000 */
[----:B------:R-:W-:Y:S01]  /*0fb0*/  UMOV UR26, 0x20 ;  /* 0x00000020001a7882 */ /* 0x000fe20000000000 */
[----:B------:R-:W-:Y:S01]  /*0fc0*/  UIADD3 UR33, UR33, 0x55000, URZ ;  /* 0x0005500021217890 */ /* 0x000fe2000fffe03f */
[----:B------:R-:W-:Y:S01]  /*0fd0*/  UMOV UR28, UR44 ;  /* 0x0000002c001c7c82 */ /* 0x000fe20008000000 */
[----:B------:R-:W-:-:S02]  /*0fe0*/  UMOV UR29, UR45 ;  /* 0x0000002d001d7c82 */ /* 0x000fc40008000000 */
[----:B------:R-:W-:Y:S02]  /*0ff0*/  UIADD3 UR32, UR40, 0x5000, URZ ;  /* 0x0000500028207890 */ /* 0x000fe4000fffe03f */
[----:B------:R-:W-:Y:S02]  /*1000*/  UIADD3 UR24, UR40, 0x9000, URZ ;  /* 0x0000900028187890 */ /* 0x000fe4000fffe03f */
[----:B------:R-:W-:Y:S02]  /*1010*/  UIADD3 UR16, UR40, 0xd000, URZ ;  /* 0x0000d00028107890 */ /* 0x000fe4000fffe03f */
[----:B------:R-:W-:Y:S02]  /*1020*/  UIADD3 UR8, UR40, 0x11000, URZ ;  /* 0x0001100028087890 */ /* 0x000fe4000fffe03f */
[----:B------:R-:W-:Y:S01]  /*1030*/  UIADD3 UR40, UR40, 0x15000, URZ ;  /* 0x0001500028287890 */ /* 0x000fe2000fffe03f */
[----:B------:R3:W-:Y:S01]  /*1040*/  UTMALDG.4D [UR32], [UR4], desc[UR6] ;  /* 0x00000620040075b4 */ /* 0x0007e20008019000 */
[----:B------:R-:W-:Y:S01]  /*1050*/  UMOV UR27, UR35 ;  /* 0x00000023001b7c82 */ /* 0x000fe20008000000 */
[----:B------:R-:W-:Y:S01]  /*1060*/  UMOV UR25, UR33 ;  /* 0x0000002100197c82 */ /* 0x000fe20008000000 */
[----:B------:R-:W-:Y:S01]  /*1070*/  UMOV UR18, 0x40 ;  /* 0x0000004000127882 */ /* 0x000fe20000000000 */
[----:B------:R-:W-:Y:S01]  /*1080*/  UMOV UR20, UR44 ;  /* 0x0000002c00147c82 */ /* 0x000fe20008000000 */
[----:B------:R-:W-:Y:S01]  /*1090*/  UMOV UR21, UR45 ;  /* 0x0000002d00157c82 */ /* 0x000fe20008000000 */
[----:B------:R-:W-:Y:S01]  /*10a0*/  UMOV UR19, UR35 ;  /* 0x0000002300137c82 */ /* 0x000fe20008000000 */
[----:B------:R-:W-:Y:S01]  /*10b0*/  UMOV UR17, UR33 ;  /* 0x0000002100117c82 */ /* 0x000fe20008000000 */
[----:B------:R-:W-:Y:S01]  /*10c0*/  UMOV UR10, 0x60 ;  /* 0x00000060000a7882 */ /* 0x000fe20000000000 */
[----:B------:R-:W-:Y:S01]  /*10d0*/  UMOV UR12, UR44 ;  /* 0x0000002c000c7c82 */ /* 0x000fe20008000000 */
[----:B------:R-:W-:Y:S01]  /*10e0*/  UMOV UR13, UR45 ;  /* 0x0000002d000d7c82 */ /* 0x000fe20008000000 */
[----:B------:R3:W-:Y:S01]  /*10f0*/  UTMALDG.4D [UR24], [UR4], desc[UR6] ;  /* 0x00000618040075b4 */ /* 0x0007e20008019000 */
[----:B------:R-:W-:Y:S01]  /*1100*/  UMOV UR11, UR35 ;  /* 0x00000023000b7c82 */ /* 0x000fe20008000000 */
[----:B------:R-:W-:Y:S01]  /*1110*/  UMOV UR9, UR33 ;  /* 0x0000002100097c82 */ /* 0x000fe20008000000 */
[----:B------:R-:W-:Y:S01]  /*1120*/  UMOV UR42, 0x80 ;  /* 0x00000080002a7882 */ /* 0x000fe20000000000 */
[----:B------:R-:W-:Y:S01]  /*1130*/  UMOV UR43, UR35 ;  /* 0x00000023002b7c82 */ /* 0x000fe20008000000 */
[----:B------:R-:W-:Y:S01]  /*1140*/  UMOV UR41, UR33 ;  /* 0x0000002100297c82 */ /* 0x000fe20008000000 */
[----:B------:R3:W-:Y:S01]  /*1150*/  UTMALDG.4D [UR16], [UR4], desc[UR6] ;  /* 0x00000610040075b4 */ /* 0x0007e20008019000 */
[----:B------:R3:W-:Y:S01]  /*1160*/  UTMALDG.4D [UR8], [UR4], desc[UR6] ;  /* 0x00000608040075b4 */ /* 0x0007e20008019000 */
[----:B------:R3:W-:Y:S02]  /*1170*/  UTMALDG.4D [UR40], [UR4], desc[UR6] ;  /* 0x00000628040075b4 */ /* 0x0007e40008019000 */
[----:B---3--:R-:W-:Y:S01]  /*1180*/  NOP ;  /* 0x0000000000007918 */ /* 0x008fe20000000000 */
.L_x_11:
[----:B------:R-:W-:Y:S02]  /*1190*/  ISETP.GE.AND P1, PT, R23, 0x101, PT ;  /* 0x000001011700780c */ /* 0x000fe40003f26270 */
[----:B------:R-:W-:-:S11]  /*11a0*/  MOV R6, 0x1 ;  /* 0x0000000100067802 */ /* 0x000fd60000000f00 */
[----:B------:R-:W-:Y:S05]  /*11b0*/  @!P1 BRA `(.L_x_16) ;  /* 0x0000000400e49947 */ /* 0x000fea0003800000 */
[----:B-12---:R-:W1:Y:S01]  /*11c0*/  S2R R3, SR_CgaCtaId ;  /* 0x0000000000037919 */ /* 0x006e620000008800 */
[----:B------:R-:W-:Y:S02]  /*11d0*/  MOV R0, 0x400 ;  /* 0x0000040000007802 */ /* 0x000fe40000000f00 */
[----:B------:R-:W-:Y:S02]  /*11e0*/  MOV R2, 0x1 ;  /* 0x0000000100027802 */ /* 0x000fe40000000f00 */
[----:B------:R-:W-:Y:S02]  /*11f0*/  ISETP.NE.AND P2, PT, R17, RZ, PT ;  /* 0x000000ff1100720c */ /* 0x000fe40003f45270 */
[----:B-1----:R-:W-:Y:S02]  /*1200*/  LEA R0, R3, R0, 0x18 ;  /* 0x0000000003007211 */ /* 0x002fe400078ec0ff */
[----:B------:R-:W-:-:S03]  /*1210*/  SHF.L.U32 R3, R2, 0x1f, RZ ;  /* 0x0000001f02037819 */ /* 0x000fc600000006ff */
[----:B------:R-:W-:-:S04]  /*1220*/  IMAD R2, R5, 0x8, R0 ;  /* 0x0000000805027824 */ /* 0x000fc800078e0200 */
[----:B------:R-:W1:Y:S02]  /*1230*/  SYNCS.PHASECHK.TRANS64.TRYWAIT P1, [R2+URZ+0x55020], R3 ;  /* 0x05502003020075a7 */ /* 0x000e64000802017f */
[----:B-1----:R-:W-:Y:S05]  /*1240*/  @!P1 BRA `(.L_x_17) ;  /* 0x0000010400689947 */ /* 0x002fea0003800000 */
.L_x_68:
[----:B------:R-:W-:Y:S05]  /*1250*/  @P2 BRA `(.L_x_18) ;  /* 0x0000000000142947 */ /* 0x000fea0003800000 */
[----:B------:R-:W-:Y:S02]  /*1260*/  ISETP.NE.AND P1, PT, R4, RZ, PT ;  /* 0x000000ff0400720c */ /* 0x000fe40003f25270 */
[----:B-1----:R-:W-:-:S04]  /*1270*/  MOV R3, 0x14000 ;  /* 0x0001400000037802 */ /* 0x002fc80000000f00 */
[----:B------:R2:W-:Y:S07]  /*1280*/  SYNCS.ARRIVE.TRANS64 RZ, [R2+URZ+0x55000], R3 ;  /* 0x0550000302ff79a7 */ /* 0x0005ee000800003f */
[----:B------:R-:W-:Y:S05]  /*1290*/  @!P1 BRA `(.L_x_18) ;  /* 0x0000000000049947 */ /* 0x000fea0003800000 */
[----:B------:R-:W-:Y:S01]  /*12a0*/  BPT.TRAP 0x1 ;  /* 0x000000040000795c */ /* 0x000fe20000300000 */
.L_x_18:
[----:B-12---:R-:W1:Y:S01]  /*12b0*/  S2R R3, SR_CgaCtaId ;  /* 0x0000000000037919 */ /* 0x006e620000008800 */
[C---:B------:R-:W-:Y:S01]  /*12c0*/  IMAD R0, R5.reuse, 0x14000, R0 ;  /* 0x0001400005007824 */ /* 0x040fe200078e0200 */
[----:B------:R-:W-:Y:S01]  /*12d0*/  R2UR UR27, R8 ;  /* 0x00000000081b72ca */ /* 0x000fe200000e0000 */
[----:B------:R-:W-:Y:S01]  /*12e0*/  ULDC.64 UR4, c[0x0][0x198] ;  /* 0x0000660000047ab9 */ /* 0x000fe20000000a00 */
[----:B------:R-:W-:Y:S01]  /*12f0*/  R2UR UR25, R2 ;  /* 0x00000000021972ca */ /* 0x000fe200000e0000 */
[----:B------:R-:W-:Y:S01]  /*1300*/  UIADD3 UR4, UP0, UR4, 0x1f0, URZ ;  /* 0x000001f004047890 */ /* 0x000fe2000ff1e03f */
[----:B------:R-:W-:Y:S01]  /*1310*/  R2UR UR9, R0 ;  /* 0x00000000000972ca */ /* 0x000fe200000e0000 */
[----:B------:R-:W-:Y:S01]  /*1320*/  UMOV UR6, 0x0 ;  /* 0x0000000000067882 */ /* 0x000fe20000000000 */
[----:B------:R-:W-:Y:S01]  /*1330*/  IADD3 R5, R5, 0x1, RZ ;  /* 0x0000000105057810 */ /* 0x000fe20007ffe0ff */
[----:B------:R-:W-:Y:S01]  /*1340*/  UIADD3.X UR5, URZ, UR5, URZ, UP0, !UPT ;  /* 0x000000053f057290 */ /* 0x000fe200087fe43f */
[----:B------:R-:W-:Y:S01]  /*1350*/  MOV R0, 0x400 ;  /* 0x0000040000007802 */ /* 0x000fe20000000f00 */
[----:B------:R-:W-:Y:S01]  /*1360*/  UMOV UR7, 0x10000000 ;  /* 0x1000000000077882 */ /* 0x000fe20000000000 */
[----:B------:R-:W-:Y:S01]  /*1370*/  UMOV UR26, URZ ;  /* 0x0000003f001a7c82 */ /* 0x000fe20008000000 */
[----:B------:R-:W-:Y:S01]  /*1380*/  UMOV UR28, UR44 ;  /* 0x0000002c001c7c82 */ /* 0x000fe20008000000 */
[----:B------:R-:W-:Y:S01]  /*1390*/  UMOV UR29, UR45 ;  /* 0x0000002d001d7c82 */ /* 0x000fe20008000000 */
[----:B------:R-:W-:Y:S01]  /*13a0*/  USHF.L.U32 UR27, UR27, 0x8, URZ ;  /* 0x000000081b1b7899 */ /* 0x000fe2000800063f */
[C---:B------:R-:W-:Y:S01]  /*13b0*/  ISETP.NE.AND P2, PT, R5.reuse, 0x4, PT ;  /* 0x000000040500780c */ /* 0x040fe20003f45270 */
[----:B------:R-:W-:Y:S01]  /*13c0*/  UIADD3 UR25, UR25, 0x55000, URZ ;  /* 0x0005500019197890 */ /* 0x000fe2000fffe03f */
[C---:B------:R-:W-:Y:S01]  /*13d0*/  ISETP.NE.AND P1, PT, R5.reuse, 0x4, PT ;  /* 0x000000040500780c */ /* 0x040fe20003f25270 */
[----:B------:R-:W-:Y:S01]  /*13e0*/  UIADD3 UR24, UR9, 0x5000, URZ ;  /* 0x0000500009187890 */ /* 0x000fe2000fffe03f */
[----:B------:R-:W-:Y:S01]  /*13f0*/  SEL R5, R5, RZ, P2 ;  /* 0x000000ff05057207 */ /* 0x000fe20001000000 */
[----:B------:R-:W-:Y:S01]  /*1400*/  UIADD3 UR40, UR9, 0x9000, URZ ;  /* 0x0000900009287890 */ /* 0x000fe2000fffe03f */
[----:B------:R-:W-:Y:S01]  /*1410*/  SEL R6, RZ, 0x1, !P1 ;  /* 0x00000001ff067807 */ /* 0x000fe20004800000 */
[----:B------:R-:W-:Y:S01]  /*1420*/  UMOV UR42, 0x20 ;  /* 0x00000020002a7882 */ /* 0x000fe20000000000 */
[----:B------:R-:W-:Y:S01]  /*1430*/  UMOV UR41, UR25 ;  /* 0x0000001900297c82 */ /* 0x000fe20008000000 */
[----:B------:R-:W-:Y:S01]  /*1440*/  UMOV UR43, UR27 ;  /* 0x0000001b002b7c82 */ /* 0x000fe20008000000 */
[----:B------:R-:W-:Y:S01]  /*1450*/  UIADD3 UR16, UR9, 0xd000, URZ ;  /* 0x0000d00009107890 */ /* 0x000fe2000fffe03f */
[----:B------:R-:W-:Y:S01]  /*1460*/  ISETP.NE.AND P2, PT, R17, RZ, PT ;  /* 0x000000ff1100720c */ /* 0x000fe20003f45270 */
[----:B------:R-:W-:Y:S01]  /*1470*/  UTMALDG.4D [UR24], [UR4], desc[UR6] ;  /* 0x00000618040075b4 */ /* 0x000fe20008019000 */
[----:B------:R-:W-:Y:S01]  /*1480*/  UIADD3 UR8, UR9, 0x11000, URZ ;  /* 0x0001100009087890 */ /* 0x000fe2000fffe03f */
[----:B------:R-:W-:Y:S01]  /*1490*/  UMOV UR18, 0x40 ;  /* 0x0000004000127882 */ /* 0x000fe20000000000 */
[----:B-1----:R-:W-:Y:S01]  /*14a0*/  LEA R2, R3, R0, 0x18 ;  /* 0x0000000003027211 */ /* 0x002fe200078ec0ff */
[----:B------:R-:W-:Y:S01]  /*14b0*/  UMOV UR20, UR44 ;  /* 0x0000002c00147c82 */ /* 0x000fe20008000000 */
[----:B------:R-:W-:Y:S01]  /*14c0*/  UMOV UR21, UR45 ;  /* 0x0000002d00157c82 */ /* 0x000fe20008000000 */
[----:B------:R-:W-:Y:S01]  /*14d0*/  UMOV UR17, UR25 ;  /* 0x0000001900117c82 */ /* 0x000fe20008000000 */
[----:B------:R1:W-:Y:S01]  /*14e0*/  UTMALDG.4D [UR40], [UR4], desc[UR6] ;  /* 0x00000628040075b4 */ /* 0x0003e20008019000 */
[----:B------:R-:W-:Y:S01]  /*14f0*/  UMOV UR19, UR27 ;  /* 0x0000001b00137c82 */ /* 0x000fe20008000000 */
[----:B------:R-:W-:Y:S01]  /*1500*/  UMOV UR10, 0x60 ;  /* 0x00000060000a7882 */ /* 0x000fe20000000000 */
[----:B------:R-:W-:Y:S01]  /*1510*/  UMOV UR12, UR44 ;  /* 0x0000002c000c7c82 */ /* 0x000fe20008000000 */
[----:B------:R-:W-:Y:S01]  /*1520*/  UMOV UR13, UR45 ;  /* 0x0000002d000d7c82 */ /* 0x000fe20008000000 */
[----:B------:R-:W-:Y:S01]  /*1530*/  UMOV UR11, UR27 ;  /* 0x0000001b000b7c82 */ /* 0x000fe20008000000 */
[----:B------:R-:W-:-:S02]  /*1540*/  LEA R3, R5, R2, 0x3 ;  /* 0x0000000205037211 */ /* 0x000fc400078e18ff */
[----:B------:R-:W-:Y:S01]  /*1550*/  SHF.L.U32 R0, R6, 0x1f, RZ ;  /* 0x0000001f06007819 */ /* 0x000fe200000006ff */
[----:B------:R2:W-:Y:S01]  /*1560*/  UTMALDG.4D [UR16], [UR4], desc[UR6] ;  /* 0x00000610040075b4 */ /* 0x0005e20008019000 */
[----:B-1----:R-:W-:Y:S01]  /*1570*/  UIADD3 UR40, UR9, 0x15000, URZ ;  /* 0x0001500009287890 */ /* 0x002fe2000fffe03f */
[----:B------:R-:W-:Y:S02]  /*1580*/  UMOV UR42, 0x80 ;  /* 0x00000080002a7882 */ /* 0x000fe40000000000 */
[----:B------:R-:W-:Y:S02]  /*1590*/  UMOV UR9, UR25 ;  /* 0x0000001900097c82 */ /* 0x000fe40008000000 */
[----:B------:R2:W-:Y:S04]  /*15a0*/  UTMALDG.4D [UR8], [UR4], desc[UR6] ;  /* 0x00000608040075b4 */ /* 0x0005e80008019000 */
[----:B------:R2:W-:Y:S01]  /*15b0*/  UTMALDG.4D [UR40], [UR4], desc[UR6] ;  /* 0x00000628040075b4 */ /* 0x0005e20008019000 */
[----:B------:R-:W1:Y:S02]  /*15c0*/  SYNCS.PHASECHK.TRANS64.TRYWAIT P1, [R3+URZ+0x55020], R0 ;  /* 0x05502000030075a7 */ /* 0x000e64000802017f */
[----:B-12---:R-:W-:Y:S05]  /*15d0*/  @!P1 BRA `(.L_x_19) ;  /* 0x0000010000989947 */ /* 0x006fea0003800000 */
.L_x_69:
[----:B------:R-:W-:Y:S05]  /*15e0*/  @P2 BRA `(.L_x_20) ;  /* 0x0000000000142947 */ /* 0x000fea0003800000 */
[----:B------:R-:W-:Y:S02]  /*15f0*/  ISETP.NE.AND P1, PT, R4, RZ, PT ;  /* 0x000000ff0400720c */ /* 0x000fe40003f25270 */
[----:B-1----:R-:W-:-:S04]  /*1600*/  MOV R0, 0x14000 ;  /* 0x0001400000007802 */ /* 0x002fc80000000f00 */
[----:B------:R2:W-:Y:S07]  /*1610*/  SYNCS.ARRIVE.TRANS64 RZ, [R3+URZ+0x55000], R0 ;  /* 0x0550000003ff79a7 */ /* 0x0005ee000800003f */
[----:B------:R-:W-:Y:S05]  /*1620*/  @!P1 BRA `(.L_x_20) ;  /* 0x0000000000049947 */ /* 0x000fea0003800000 */
[----:B------:R-:W-:Y:S01]  /*1630*/  BPT.TRAP 0x1 ;  /* 0x000000040000795c */ /* 0x000fe20000300000 */
.L_x_20:
[----:B------:R-:W-:Y:S01]  /*1640*/  IMAD R2, R5, 0x14000, R2 ;  /* 0x0001400005027824 */ /* 0x000fe200078e0202 */
[----:B------:R-:W-:Y:S01]  /*1650*/  R2UR UR33, R3 ;  /* 0x00000000032172ca */ /* 0x000fe200000e0000 */
[----:B------:R-:W-:Y:S01]  /*1660*/  ULDC.64 UR4, c[0x0][0x198] ;  /* 0x0000660000047ab9 */ /* 0x000fe20000000a00 */
[----:B------:R-:W-:Y:S01]  /*1670*/  R2UR UR35, R8 ;  /* 0x00000000082372ca */ /* 0x000fe200000e0000 */
        /* <DEDUP_REMOVED lines=11> */
[C---:B------:R-:W-:Y:S01]  /*1730*/  ISETP.NE.AND P1, PT, R5.reuse, 0x4, PT ;  /* 0x000000040500780c */ /* 0x040fe20003f25270 */
[----:B------:R-:W-:Y:S01]  /*1740*/  USHF.L.U32 UR35, UR35, 0x8, URZ ;  /* 0x0000000823237899 */ /* 0x000fe2000800063f */
[----:B------:R-:W-:Y:S01]  /*1750*/  IADD3 R8, R8, 0x1, RZ ;  /* 0x0000000108087810 */ /* 0x000fe20007ffe0ff */
[----:B------:R-:W-:Y:S01]  /*1760*/  UIADD3 UR32, UR40, 0x5000, URZ ;  /* 0x0000500028207890 */ /* 0x000fe2000fffe03f */
[----:B-12---:R-:W-:Y:S01]  /*1770*/  SEL R3, RZ, 0x1, P1 ;  /* 0x00000001ff037807 */ /* 0x006fe20000800000 */
[----:B------:R-:W-:Y:S01]  /*1780*/  UIADD3 UR24, UR40, 0x9000, URZ ;  /* 0x0000900028187890 */ /* 0x000fe2000fffe03f */
[----:B------:R-:W-:Y:S01]  /*1790*/  SEL R5, R5, RZ, P1 ;  /* 0x000000ff05057207 */ /* 0x000fe20000800000 */
[----:B------:R-:W-:Y:S01]  /*17a0*/  UIADD3 UR16, UR40, 0xd000, URZ ;  /* 0x0000d00028107890 */ /* 0x000fe2000fffe03f */
[----:B------:R-:W-:Y:S01]  /*17b0*/  LOP3.LUT R6, R6, R3, RZ, 0x3c, !PT ;  /* 0x0000000306067212 */ /* 0x000fe200078e3cff */
[----:B------:R-:W-:-:S02]  /*17c0*/  UIADD3 UR8, UR40, 0x11000, URZ ;  /* 0x0001100028087890 */ /* 0x000fc4000fffe03f */
[----:B------:R-:W-:Y:S01]  /*17d0*/  UIADD3 UR40, UR40, 0x15000, URZ ;  /* 0x0001500028287890 */ /* 0x000fe2000fffe03f */
[----:B------:R3:W-:Y:S01]  /*17e0*/  UTMALDG.4D [UR32], [UR4], desc[UR6] ;  /* 0x00000620040075b4 */ /* 0x0007e20008019000 */
[----:B------:R-:W-:Y:S01]  /*17f0*/  UMOV UR28, UR44 ;  /* 0x0000002c001c7c82 */ /* 0x000fe20008000000 */
[----:B------:R-:W-:Y:S01]  /*1800*/  UMOV UR29, UR45 ;  /* 0x0000002d001d7c82 */ /* 0x000fe20008000000 */
        /* <DEDUP_REMOVED lines=20> */
.L_x_16:
[----:B------:R-:W-:-:S07]  /*1950*/  IADD3 R7, R7, -0x4, RZ ;  /* 0xfffffffc07077810 */ /* 0x000fce0007ffe0ff */
.L_x_10:
[----:B------:R-:W-:Y:S05]  /*1960*/  BSYNC B0 ;  /* 0x0000000000007941 */ /* 0x000fea0003800000 */
.L_x_9:
[----:B-12---:R-:W1:Y:S01]  /*1970*/  S2R R3, SR_CgaCtaId ;  /* 0x0000000000037919 */ /* 0x006e620000008800 */
[----:B------:R-:W-:Y:S02]  /*1980*/  MOV R2, 0x400 ;  /* 0x0000040000027802 */ /* 0x000fe40000000f00 */
[----:B------:R-:W-:Y:S02]  /*1990*/  SHF.L.U32 R152, RZ, 0x1f, RZ ;  /* 0x0000001fff987819 */ /* 0x000fe400000006ff */
[----:B-1----:R-:W-:-:S04]  /*19a0*/  LEA R2, R3, R2, 0x18 ;  /* 0x0000000203027211 */ /* 0x002fc800078ec0ff */
[----:B------:R-:W1:Y:S02]  /*19b0*/  SYNCS.PHASECHK.TRANS64.TRYWAIT P1, [R2+URZ+0x55040], R152 ;  /* 0x05504098020075a7 */ /* 0x000e64000802017f */
[----:B-1----:R-:W-:Y:S05]  /*19c0*/  @!P1 BRA `(.L_x_21) ;  /* 0x000000fc00b09947 */ /* 0x002fea0003800000 */
.L_x_70:
[----:B------:R-:W2:Y:S01]  /*19d0*/  SYNCS.PHASECHK.TRANS64.TRYWAIT P1, [R2+URZ+0x55000], R152 ;  /* 0x05500098020075a7 */ /* 0x000ea2000802017f */
[----:B------:R-:W-:Y:S01]  /*19e0*/  MOV R4, RZ ;  /* 0x000000ff00047202 */ /* 0x000fe20000000f00 */
[----:B--2---:R-:W-:Y:S06]  /*19f0*/  @!P1 BRA `(.L_x_22) ;  /* 0x000000fc00b89947 */ /* 0x004fec0003800000 */
.L_x_71:
[----:B------:R-:W-:Y:S05]  /*1a00*/  WARPSYNC.ALL ;  /* 0x0000000000007948 */ /* 0x000fea0003800000 */
[C---:B------:R-:W-:Y:S01]  /*1a10*/  R2UR UR15, R2.reuse ;  /* 0x00000000020f72ca */ /* 0x040fe200000e0000 */
[----:B------:R-:W-:Y:S01]  /*1a20*/  WARPGROUP.ARRIVE ;  /* 0x00000000000079c5 */ /* 0x000fe20000000000 */
[----:B------:R-:W-:Y:S01]  /*1a30*/  R2UR UR4, R2 ;  /* 0x00000000020472ca */ /* 0x000fe200000e0000 */
[----:B------:R-:W-:Y:S01]  /*1a40*/  UMOV UR7, 0x80000020 ;  /* 0x8000002000077882 */ /* 0x000fe20000000000 */
[----:B------:R-:W-:Y:S01]  /*1a50*/  UMOV UR23, 0x80000020 ;  /* 0x8000002000177882 */ /* 0x000fe20000000000 */
[----:B------:R-:W-:Y:S01]  /*1a60*/  UMOV UR21, UR7 ;  /* 0x0000000700157c82 */ /* 0x000fe20008000000 */
[----:B------:R-:W-:Y:S01]  /*1a70*/  IMAD.U32 R233, RZ, RZ, UR7 ;  /* 0x00000007ffe97e24 */ /* 0x000fe2000f8e00ff */
[----:B------:R-:W-:Y:S01]  /*1a80*/  UMOV UR7, 0x80000020 ;  /* 0x8000002000077882 */ /* 0x000fe20000000000 */
[----:B------:R-:W-:Y:S01]  /*1a90*/  UMOV UR11, 0x80000020 ;  /* 0x80000020000b7882 */ /* 0x000fe20000000000 */
[----:B------:R-:W-:Y:S01]  /*1aa0*/  UMOV UR9, UR7 ;  /* 0x0000000700097c82 */ /* 0x000fe20008000000 */
[----:B------:R-:W-:Y:S01]  /*1ab0*/  MOV R21, UR7 ;  /* 0x0000000700157c02 */ /* 0x000fe20008000f00 */
[----:B------:R-:W-:Y:S01]  /*1ac0*/  UMOV UR7, 0x80000020 ;  /* 0x8000002000077882 */ /* 0x000fe20000000000 */
[----:B------:R-:W-:Y:S01]  /*1ad0*/  UMOV UR57, 0x80000020 ;  /* 0x8000002000397882 */ /* 0x000fe20000000000 */
[----:B------:R-:W-:Y:S01]  /*1ae0*/  UIADD3 UR15, UR15, 0x5000, URZ ;  /* 0x000050000f0f7890 */ /* 0x000fe2000fffe03f */
[----:B------:R-:W-:Y:S01]  /*1af0*/  MOV R19, UR7 ;  /* 0x0000000700137c02 */ /* 0x000fe20008000f00 */
[----:B------:R-:W-:-:S02]  /*1b00*/  USHF.R.U32.HI UR4, URZ, 0x4, UR4 ;  /* 0x000000043f047899 */ /* 0x000fc40008011604 */
[----:B------:R-:W-:Y:S02]  /*1b10*/  USHF.R.U32.HI UR15, URZ, 0x4, UR15 ;  /* 0x000000043f0f7899 */ /* 0x000fe4000801160f */
[----:B------:R-:W-:Y:S02]  /*1b20*/  ULOP3.LUT UR4, UR4, 0x3fff, URZ, 0xc0, !UPT ;  /* 0x00003fff04047892 */ /* 0x000fe4000f8ec03f */
[----:B------:R-:W-:Y:S02]  /*1b30*/  ULOP3.LUT UR15, UR15, 0x3fff, URZ, 0xc0, !UPT ;  /* 0x00003fff0f0f7892 */ /* 0x000fe4000f8ec03f */
[----:B------:R-:W-:Y:S02]  /*1b40*/  ULOP3.LUT UR4, UR4, 0x10000, URZ, 0xfc, !UPT ;  /* 0x0001000004047892 */ /* 0x000fe4000f8efc3f */
[----:B------:R-:W-:Y:S02]  /*1b50*/  ULOP3.LUT UR22, UR15, 0x10000, URZ, 0xfc, !UPT ;  /* 0x000100000f167892 */ /* 0x000fe4000f8efc3f */
[----:B------:R-:W-:-:S02]  /*1b60*/  UIADD3 UR5, UR4, 0x2, URZ ;  /* 0x0000000204057890 */ /* 0x000fc4000fffe03f */
[----:B------:R-:W-:Y:S01]  /*1b70*/  UIADD3 UR10, UR22, 0x2, URZ ;  /* 0x00000002160a7890 */ /* 0x000fe2000fffe03f */
[----:B------:R-:W-:Y:S01]  /*1b80*/  UMOV UR6, UR4 ;  /* 0x0000000400067c82 */ /* 0x000fe20008000000 */
[----:B------:R-:W-:Y:S01]  /*1b90*/  UIADD3 UR56, UR4, 0x300, URZ ;  /* 0x0000030004387890 */ /* 0x000fe2000fffe03f */
[----:B------:R-:W-:Y:S01]  /*1ba0*/  MOV R232, UR6 ;  /* 0x0000000600e87c02 */ /* 0x000fe20008000f00 */
[----:B------:R-:W-:Y:S01]  /*1bb0*/  UMOV UR20, UR6 ;  /* 0x0000000600147c82 */ /* 0x000fe20008000000 */
[----:B------:R-:W-:Y:S01]  /*1bc0*/  UMOV UR6, UR5 ;  /* 0x0000000500067c82 */ /* 0x000fe20008000000 */
[----:B------:R-:W-:Y:S01]  /*1bd0*/  HGMMA.64x256x16.F32 R24, gdesc[UR20], RZ, !UPT, gsb0 ;  /* 0x03e00000141879f0 */ /* 0x000fe2000c0008ff */
[----:B------:R-:W-:Y:S01]  /*1be0*/  UMOV UR8, UR6 ;  /* 0x0000000600087c82 */ /* 0x000fe20008000000 */
[----:B------:R-:W-:Y:S01]  /*1bf0*/  UIADD3 UR5, UR4, 0x100, URZ ;  /* 0x0000010004057890 */ /* 0x000fe2000fffe03f */
[----:B------:R-:W-:Y:S01]  /*1c00*/  MOV R20, UR6 ;  /* 0x0000000600147c02 */ /* 0x000fe20008000f00 */
[----:B------:R-:W-:Y:S01]  /*1c10*/  UIADD3 UR58, UR22, 0xc00, URZ ;  /* 0x00000c00163a7890 */ /* 0x000fe2000fffe03f */
[----:B------:R-:W-:Y:S01]  /*1c20*/  UMOV UR59, 0x80000020 ;  /* 0x80000020003b7882 */ /* 0x000fe20000000000 */
[----:B------:R-:W-:-:S03]  /*1c30*/  UIADD3 UR52, UR4, 0x302, URZ ;  /* 0x0000030204347890 */ /* 0x000fc6000fffe03f */
[----:B------:R-:W-:Y:S01]  /*1c40*/  UMOV UR6, UR5 ;  /* 0x0000000500067c82 */ /* 0x000fe20008000000 */
[----:B------:R-:W-:Y:S01]  /*1c50*/  UIADD3 UR5, UR4, 0x102, URZ ;  /* 0x0000010204057890 */ /* 0x000fe2000fffe03f */
[----:B------:R-:W-:Y:S01]  /*1c60*/  MOV R18, UR6 ;  /* 0x0000000600127c02 */ /* 0x000fe20008000f00 */
[----:B------:R-:W-:Y:S01]  /*1c70*/  UIADD3 UR54, UR22, 0xc02, URZ ;  /* 0x00000c0216367890 */ /* 0x000fe2000fffe03f */
[----:B------:R-:W-:Y:S01]  /*1c80*/  UMOV UR53, 0x80000020 ;  /* 0x8000002000357882 */ /* 0x000fe20000000000 */
[----:B------:R-:W-:Y:S01]  /*1c90*/  UMOV UR55, 0x80000020 ;  /* 0x8000002000377882 */ /* 0x000fe20000000000 */
[----:B------:R-:W-:Y:S02]  /*1ca0*/  UIADD3 UR48, UR4, 0x400, URZ ;  /* 0x0000040004307890 */ /* 0x000fe4000fffe03f */
[----:B------:R-:W-:Y:S01]  /*1cb0*/  UIADD3 UR50, UR22, 0x1000, URZ ;  /* 0x0000100016327890 */ /* 0x000fe2000fffe03f */
[----:B------:R-:W-:Y:S01]  /*1cc0*/  UMOV UR49, 0x80000020 ;  /* 0x8000002000317882 */ /* 0x000fe20000000000 */
[----:B------:R-:W-:Y:S01]  /*1cd0*/  UMOV UR51, 0x80000020 ;  /* 0x8000002000337882 */ /* 0x000fe20000000000 */
[----:B------:R-:W-:Y:S01]  /*1ce0*/  ULDC UR18, c[0x0][0x604] ;  /* 0x0001810000127ab9 */ /* 0x000fe20000000800 */
        /* <DEDUP_REMOVED lines=27> */
[----:B------:R-:W-:-:S02]  /*1ea0*/  WARPGROUP.DEPBAR.LE gsb0, 0x0 ;  /* 0x00008000000079c5 */ /* 0x000fc40000010000 */
[----:B------:R-:W-:-:S06]  /*1eb0*/  WARPGROUP.ARRIVE ;  /* 0x00000000000079c5 */ /* 0x000fcc0000000000 */
[----:B------:R-:W-:Y:S01]  /*1ec0*/  HGMMA.64x256x16.F32 R24, gdesc[UR8], R24, gsb0 ;  /* 0x03e00000081879f0 */ /* 0x000fe20008000818 */
[----:B------:R-:W-:Y:S01]  /*1ed0*/  UIADD3 UR10, UR22, 0x400, URZ ;  /* 0x00000400160a7890 */ /* 0x000fe2000fffe03f */
[----:B------:R-:W-:Y:S01]  /*1ee0*/  UMOV UR8, UR6 ;  /* 0x0000000600087c82 */ /* 0x000fe20008000000 */
[----:B------:R-:W-:Y:S01]  /*1ef0*/  UMOV UR9, UR7 ;  /* 0x0000000700097c82 */ /* 0x000fe20008000000 */
[----:B------:R-:W-:Y:S01]  /*1f00*/  UMOV UR11, 0x80000020 ;  /* 0x80000020000b7882 */ /* 0x000fe20000000000 */
[----:B------:R-:W-:Y:S01]  /*1f10*/  UMOV UR6, UR5 ;  /* 0x0000000500067c82 */ /* 0x000fe20008000000 */
[----:B------:R-:W-:Y:S01]  /*1f20*/  UMOV UR7, 0x80000020 ;  /* 0x8000002000077882 */ /* 0x000fe20000000000 */
[----:B------:R-:W-:Y:S01]  /*1f30*/  UIADD3 UR5, UR4, 0x200, URZ ;  /* 0x0000020004057890 */ /* 0x000fe2000fffe03f */
[----:B------:R-:W-:Y:S02]  /*1f40*/  MOV R14, UR6 ;  /* 0x00000006000e7c02 */ /* 0x000fe40008000f00 */
[----:B------:R-:W-:Y:S01]  /*1f50*/  MOV R15, UR7 ;  /* 0x00000007000f7c02 */ /* 0x000fe20008000f00 */
[----:B------:R-:W-:-:S02]  /*1f60*/  WARPGROUP.DEPBAR.LE gsb0, 0x0 ;  /* 0x00008000000079c5 */ /* 0x000fc40000010000 */
[----:B------:R-:W-:-:S15]  /*1f70*/  WARPGROUP.ARRIVE ;  /* 0x00000000000079c5 */ /* 0x000fde0000000000 */
        /* <DEDUP_REMOVED lines=8> */
[----:B------:R-:W-:Y:S01]  /*2000*/  MOV R12, UR6 ;  /* 0x00000006000c7c02 */ /* 0x000fe20008000f00 */
[----:B------:R-:W-:Y:S01]  /*2010*/  UIADD3 UR4, UR4, 0x402, URZ ;  /* 0x0000040204047890 */ /* 0x000fe2000fffe03f */
        /* <DEDUP_REMOVED lines=10> */
[----:B------:R-:W-:Y:S01]  /*20c0*/  MOV R10, UR6 ;  /* 0x00000006000a7c02 */ /* 0x000fe20008000f00 */
[----:B------:R-:W-:Y:S01]  /*20d0*/  IMAD.U32 R11, RZ, RZ, UR7 ;  /* 0x00000007ff0b7e24 */ /* 0x000fe2000f8e00ff */
[----:B------:R-:W-:Y:S01]  /*20e0*/  UMOV UR5, 0x80000020 ;  /* 0x8000002000057882 */ /* 0x000fe20000000000 */
[----:B------:R-:W-:-:S02]  /*20f0*/  WARPGROUP.DEPBAR.LE gsb0, 0x0 ;  /* 0x00008000000079c5 */ /* 0x000fc40000010000 */
[----:B------:R-:W-:-:S15]  /*2100*/  WARPGROUP.ARRIVE ;  /* 0x00000000000079c5 */ /* 0x000fde0000000000 */
[----:B------:R-:W-:-:S01]  /*2110*/  NOP ;  /* 0x0000000000007918 */ /* 0x000fc20000000000 */
[----:B------:R-:W-:Y:S01]  /*2120*/  HGMMA.64x256x16.F32 R24, gdesc[UR8], R24, gsb0 ;  /* 0x03e00000081879f0 */ /* 0x000fe20008000818 */
[----:B------:R-:W-:Y:S01]  /*2130*/  UIADD3 UR10, UR22, 0x802, URZ ;  /* 0x00000802160a7890 */ /* 0x000fe2000fffe03f */
[----:B------:R-:W-:Y:S01]  /*2140*/  UMOV UR8, UR6 ;  /* 0x0000000600087c82 */ /* 0x000fe20008000000 */
[----:B------:R-:W-:Y:S01]  /*2150*/  UMOV UR9, UR7 ;  /* 0x0000000700097c82 */ /* 0x000fe20008000000 */
[----:B------:R-:W-:Y:S01]  /*2160*/  UMOV UR11, 0x80000020 ;  /* 0x80000020000b7882 */ /* 0x000fe20000000000 */
[----:B------:R-:W-:Y:S01]  /*2170*/  UIADD3 UR6, UR22, 0x1002, URZ ;  /* 0x0000100216067890 */ /* 0x000fe2000fffe03f */
[----:B------:R-:W-:Y:S01]  /*2180*/  UMOV UR7, 0x80000020 ;  /* 0x8000002000077882 */ /* 0x000fe20000000000 */
[----:B------:R-:W-:Y:S02]  /*2190*/  WARPGROUP.DEPBAR.LE gsb0, 0x0 ;  /* 0x00008000000079c5 */ /* 0x000fe40000010000 */
[----:B------:R-:W-:-:S15]  /*21a0*/  WARPGROUP.ARRIVE ;  /* 0x00000000000079c5 */ /* 0x000fde0000000000 */
[----:B------:R-:W-:-:S04]  /*21b0*/  NOP ;  /* 0x0000000000007918 */ /* 0x000fc80000000000 */
[----:B------:R-:W-:Y:S01]  /*21c0*/  HGMMA.64x256x16.F32 R24, gdesc[UR8], R24, gsb0 ;  /* 0x03e00000081879f0 */ /* 0x000fe20008000818 */
[----:B------:R-:W-:Y:S01]  /*21d0*/  ULDC UR8, c[0x0][0x604] ;  /* 0x0001810000087ab9 */ /* 0x000fe20000000800 */
[----:B------:R-:W-:Y:S01]  /*21e0*/  ULDC UR11, c[0x0][0x604] ;  /* 0x00018100000b7ab9 */ /* 0x000fe20000000800 */
[----:B------:R-:W-:Y:S01]  /*21f0*/  ULDC UR10, c[0x0][0x604] ;  /* 0x00018100000a7ab9 */ /* 0x000fe20000000800 */
[----:B------:R-:W-:Y:S01]  /*2200*/  ULDC UR9, c[0x0][0x604] ;  /* 0x0001810000097ab9 */ /* 0x000fe20000000800 */
[----:B------:R-:W-:Y:S02]  /*2210*/  WARPGROUP.DEPBAR.LE gsb0, 0x0 ;  /* 0x00008000000079c5 */ /* 0x000fe40000010000 */
[----:B------:R-:W-:-:S15]  /*2220*/  WARPGROUP.ARRIVE ;  /* 0x00000000000079c5 */ /* 0x000fde0000000000 */
[----:B------:R-:W-:-:S06]  /*2230*/  NOP ;  /* 0x0000000000007918 */ /* 0x000fcc0000000000 */
[----:B------:R-:W-:Y:S03]  /*2240*/  HGMMA.64x256x16.F32 R24, gdesc[UR56], R24, gsb0 ;  /* 0x03e00000381879f0 */ /* 0x000fe60008000818 */
[----:B------:R-:W-:Y:S02]  /*2250*/  WARPGROUP.DEPBAR.LE gsb0, 0x0 ;  /* 0x00008000000079c5 */ /* 0x000fe40000010000 */
[----:B------:R-:W-:-:S15]  /*2260*/  WARPGROUP.ARRIVE ;  /* 0x00000000000079c5 */ /* 0x000fde0000000000 */
[----:B------:R-:W-:-:S08]  /*2270*/  NOP ;  /* 0x0000000000007918 */ /* 0x000fd00000000000 */
        /* <DEDUP_REMOVED lines=8> */
[----:B------:R-:W-:Y:S01]  /*2300*/  HGMMA.64x256x16.F32 R24, gdesc[UR4], R24, gsb0 ;  /* 0x03e00000041879f0 */ /* 0x000fe20008000818 */
[----:B------:R-:W-:Y:S01]  /*2310*/  ULDC UR7, c[0x0][0x604] ;  /* 0x0001810000077ab9 */ /* 0x000fe20000000800 */
[----:B------:R-:W-:Y:S01]  /*2320*/  ULDC UR6, c[0x0][0x604] ;  /* 0x0001810000067ab9 */ /* 0x000fe20000000800 */
[----:B------:R-:W-:Y:S02]  /*2330*/  WARPGROUP.DEPBAR.LE gsb0, 0x0 ;  /* 0x00008000000079c5 */ /* 0x000fe40000010000 */
[----:B------:R-:W-:Y:S02]  /*2340*/  FMNMX R3, R24, R25, !PT ;  /* 0x0000001918037209 */ /* 0x000fe40007800000 */
[----:B------:R-:W-:Y:S02]  /*2350*/  FMNMX R153, R26, R27, !PT ;  /* 0x0000001b1a997209 */ /* 0x000fe40007800000 */
[----:B------:R-:W-:Y:S02]  /*2360*/  FMNMX R0, R28, R3, !PT ;  /* 0x000000031c007209 */ /* 0x000fe40007800000 */
[----:B------:R-:W-:-:S02]  /*2370*/  FMNMX R154, R30, R153, !PT ;  /* 0x000000991e9a7209 */ /* 0x000fc40007800000 */
[----:B------:R-:W-:Y:S02]  /*2380*/  FMNMX R3, R29, R0, !PT ;  /* 0x000000001d037209 */ /* 0x000fe40007800000 */
[----:B------:R-:W-:Y:S02]  /*2390*/  FMNMX R153, R31, R154, !PT ;  /* 0x0000009a1f997209 */ /* 0x000fe40007800000 */
        /* <DEDUP_REMOVED lines=119> */
[----:B------:R-:W-:-:S03]  /*2b10*/  FMNMX R154, R151, R154, !PT ;  /* 0x0000009a979a7209 */ /* 0x000fc60007800000 */
[----:B------:R-:W3:Y:S04]  /*2b20*/  SHFL.BFLY PT, R0, R153, 0x1, 0x1f ;  /* 0x0c201f0099007f89 */ /* 0x000ee800000e0000 */
[----:B------:R-:W4:Y:S01]  /*2b30*/  SHFL.BFLY PT, R3, R154, 0x1, 0x1f ;  /* 0x0c201f009a037f89 */ /* 0x000f2200000e0000 */
[----:B---3--:R-:W-:Y:S02]  /*2b40*/  FMNMX R155, R153, R0, !PT ;  /* 0x00000000999b7209 */ /* 0x008fe40007800000 */
[----:B----4-:R-:W-:-:S03]  /*2b50*/  FMNMX R156, R154, R3, !PT ;  /* 0x000000039a9c7209 */ /* 0x010fc60007800000 */
[----:B------:R-:W3:Y:S04]  /*2b60*/  SHFL.BFLY PT, R0, R155, 0x2, 0x1f ;  /* 0x0c401f009b007f89 */ /* 0x000ee800000e0000 */
[----:B------:R-:W4:Y:S01]  /*2b70*/  SHFL.BFLY PT, R157, R156, 0x2, 0x1f ;  /* 0x0c401f009c9d7f89 */ /* 0x000f2200000e0000 */
[----:B---3--:R-:W-:-:S04]  /*2b80*/  FMNMX R3, R155, R0, !PT ;  /* 0x000000009b037209 */ /* 0x008fc80007800000 */
[C---:B------:R-:W-:Y:S02]  /*2b90*/  FSETP.NEU.AND P1, PT, R3.reuse, -INF , PT ;  /* 0xff8000000300780b */ /* 0x040fe40003f2d000 */
[----:B----4-:R-:W-:Y:S02]  /*2ba0*/  FMNMX R0, R156, R157, !PT ;  /* 0x0000009d9c007209 */ /* 0x010fe40007800000 */
[----:B------:R-:W-:Y:S02]  /*2bb0*/  FSEL R153, R3, RZ, P1 ;  /* 0x000000ff03997208 */ /* 0x000fe40000800000 */
[----:B------:R-:W-:-:S03]  /*2bc0*/  FSETP.NEU.AND P3, PT, R0, -INF , PT ;  /* 0xff8000000000780b */ /* 0x000fc60003f6d000 */
[----:B------:R-:W-:Y:S01]  /*2bd0*/  FMUL R153, R153, UR8 ;  /* 0x0000000899997c20 */ /* 0x000fe20008400000 */
[----:B------:R-:W-:Y:S01]  /*2be0*/  FSEL R178, R0, RZ, P3 ;  /* 0x000000ff00b27208 */ /* 0x000fe20001800000 */
[----:B------:R-:W-:Y:S02]  /*2bf0*/  ULDC UR8, c[0x0][0x604] ;  /* 0x0001810000087ab9 */ /* 0x000fe40000000800 */
[--C-:B------:R-:W-:Y:S01]  /*2c00*/  FFMA R24, R24, UR11, -R153.reuse ;  /* 0x0000000b18187c23 */ /* 0x100fe20008000899 */
[--C-:B------:R-:W-:Y:S01]  /*2c10*/  FFMA R25, R25, UR18, -R153.reuse ;  /* 0x0000001219197c23 */ /* 0x100fe20008000899 */
[--C-:B------:R-:W-:Y:S01]  /*2c20*/  FFMA R28, R28, UR25, -R153.reuse ;  /* 0x000000191c1c7c23 */ /* 0x100fe20008000899 */
[--C-:B------:R-:W-:Y:S01]  /*2c30*/  FFMA R33, R33, UR31, -R153.reuse ;  /* 0x0000001f21217c23 */ /* 0x100fe20008000899 */
[--C-:B------:R-:W-:Y:S01]  /*2c40*/  FFMA R32, R32, UR30, -R153.reuse ;  /* 0x0000001e20207c23 */ /* 0x100fe20008000899 */
[----:B------:R-:W-:Y:S01]  /*2c50*/  FSETP.GEU.AND P4, PT, R24, -126, PT ;  /* 0xc2fc00001800780b */ /* 0x000fe20003f8e000 */
        /* <DEDUP_REMOVED lines=11> */
[--C-:B------:R-:W-:Y:S01]  /*2d10*/  FFMA R48, R48, UR38, -R153.reuse ;  /* 0x0000002630307c23 */ /* 0x100fe20008000899 */
[----:B------:R-:W-:Y:S01]  /*2d20*/  @!P4 FMUL R24, R24, 0.5 ;  /* 0x3f0000001818c820 */ /* 0x000fe20000400000 */
[--C-:B------:R-:W-:Y:S01]  /*2d30*/  FFMA R41, R41, UR35, -R153.reuse ;  /* 0x0000002329297c23 */ /* 0x100fe20008000899 */
[----:B------:R-:W-:Y:S01]  /*2d40*/  @!P6 FMUL R25, R25, 0.5 ;  /* 0x3f0000001919e820 */ /* 0x000fe20000400000 */
[--C-:B------:R-:W-:Y:S01]  /*2d50*/  FFMA R49, R49, UR39, -R153.reuse ;  /* 0x0000002731317c23 */ /* 0x100fe20008000899 */
[----:B------:R-:W-:Y:S01]  /*2d60*/  @!P5 FMUL R28, R28, 0.5 ;  /* 0x3f0000001c1cd820 */ /* 0x000fe20000400000 */
[--C-:B------:R-:W-:Y:S01]  /*2d70*/  FFMA R52, R52, UR40, -R153.reuse ;  /* 0x0000002834347c23 */ /* 0x100fe20008000899 */
[----:B------:R-:W3:Y:S01]  /*2d80*/  MUFU.EX2 R24, R24 ;  /* 0x0000001800187308 */ /* 0x000ee20000000800 */
[----:B------:R-:W-:Y:S01]  /*2d90*/  @!P3 FMUL R33, R33, 0.5 ;  /* 0x3f0000002121b820 */ /* 0x000fe20000400000 */
[----:B------:R-:W-:Y:S01]  /*2da0*/  @!P2 FMUL R32, R32, 0.5 ;  /* 0x3f0000002020a820 */ /* 0x000fe20000400000 */
[--C-:B------:R-:W-:Y:S01]  /*2db0*/  FFMA R57, R57, UR7, -R153.reuse ;  /* 0x0000000739397c23 */ /* 0x100fe20008000899 */
[----:B------:R-:W-:Y:S01]  /*2dc0*/  @!P1 FMUL R29, R29, 0.5 ;  /* 0x3f0000001d1d9820 */ /* 0x000fe20000400000 */
[--C-:B------:R-:W-:Y:S01]  /*2dd0*/  FFMA R56, R56, UR6, -R153.reuse ;  /* 0x0000000638387c23 */ /* 0x100fe20008000899 */
[--C-:B------:R-:W-:Y:S01]  /*2de0*/  FFMA R60, R60, UR8, -R153.reuse ;  /* 0x000000083c3c7c23 */ /* 0x100fe20008000899 */
[--C-:B------:R-:W-:Y:S01]  /*2df0*/  FFMA R53, R53, UR41, -R153.reuse ;  /* 0x0000002935357c23 */ /* 0x100fe20008000899 */
[----:B------:R-:W4:Y:S01]  /*2e00*/  MUFU.EX2 R25, R25 ;  /* 0x0000001900197308 */ /* 0x000f220000000800 */
[--C-:B------:R-:W-:Y:S01]  /*2e10*/  FFMA R154, R64, UR10, -R153.reuse ;  /* 0x0000000a409a7c23 */ /* 0x100fe20008000899 */
[--C-:B------:R-:W-:Y:S01]  /*2e20*/  FFMA R61, R61, UR9, -R153.reuse ;  /* 0x000000093d3d7c23 */ /* 0x100fe20008000899 */
[--C-:B------:R-:W-:Y:S01]  /*2e30*/  FFMA R157, R69, UR13, -R153.reuse ;  /* 0x0000000d459d7c23 */ /* 0x100fe20008000899 */
[--C-:B------:R-:W-:Y:S01]  /*2e40*/  FFMA R72, R72, UR14, -R153.reuse ;  /* 0x0000000e48487c23 */ /* 0x100fe20008000899 */
[----:B------:R-:W-:Y:S01]  /*2e50*/  ULDC UR11, c[0x0][0x604] ;  /* 0x00018100000b7ab9 */ /* 0x000fe20000000800 */
[--C-:B------:R-:W-:Y:S01]  /*2e60*/  FFMA R156, R68, UR12, -R153.reuse ;  /* 0x0000000c449c7c23 */ /* 0x100fe20008000899 */
[--C-:B------:R-:W-:Y:S01]  /*2e70*/  FFMA R155, R65, UR11, -R153.reuse ;  /* 0x0000000b419b7c23 */ /* 0x100fe20008000899 */
[----:B------:R-:W5:Y:S01]  /*2e80*/  MUFU.EX2 R28, R28 ;  /* 0x0000001c001c7308 */ /* 0x000f620000000800 */
[----:B---3--:R-:W-:Y:S01]  /*2e90*/  @!P4 FMUL R24, R24, R24 ;  /* 0x000000181818c220 */ /* 0x008fe20000400000 */
[----:B------:R-:W-:Y:S01]  /*2ea0*/  FSETP.GEU.AND P4, PT, R36, -126, PT ;  /* 0xc2fc00002400780b */ /* 0x000fe20003f8e000 */
[--C-:B------:R-:W-:Y:S01]  /*2eb0*/  FFMA R162, R88, UR24, -R153.reuse ;  /* 0x0000001858a27c23 */ /* 0x100fe20008000899 */
[--C-:B------:R-:W-:Y:S01]  /*2ec0*/  FFMA R158, R73, UR16, -R153.reuse ;  /* 0x00000010499e7c23 */ /* 0x100fe20008000899 */
[--C-:B------:R-:W-:Y:S01]  /*2ed0*/  FFMA R160, R80, UR19, -R153.reuse ;  /* 0x0000001350a07c23 */ /* 0x100fe20008000899 */
[--C-:B------:R-:W-:Y:S01]  /*2ee0*/  FFMA R76, R76, UR17, -R153.reuse ;  /* 0x000000114c4c7c23 */ /* 0x100fe20008000899 */
[--C-:B------:R-:W-:Y:S01]  /*2ef0*/  FFMA R80, R81, UR20, -R153.reuse ;  /* 0x0000001451507c23 */ /* 0x100fe20008000899 */
[----:B------:R-:W3:Y:S01]  /*2f00*/  MUFU.EX2 R33, R33 ;  /* 0x0000002100217308 */ /* 0x000ee20000000800 */
[----:B----4-:R-:W-:Y:S01]  /*2f10*/  @!P6 FMUL R25, R25, R25 ;  /* 0x000000191919e220 */ /* 0x010fe20000400000 */
[----:B------:R-:W-:Y:S01]  /*2f20*/  FSETP.GEU.AND P6, PT, R37, -126, PT ;  /* 0xc2fc00002500780b */ /* 0x000fe20003fce000 */
[----:B------:R-:W-:Y:S01]  /*2f30*/  ULDC UR18, c[0x0][0x604] ;  /* 0x0001810000127ab9 */ /* 0x000fe20000000800 */
[--C-:B------:R-:W-:Y:S01]  /*2f40*/  FFMA R161, R84, UR21, -R153.reuse ;  /* 0x0000001554a17c23 */ /* 0x100fe20008000899 */
[--C-:B------:R-:W-:Y:S01]  /*2f50*/  FFMA R159, R77, UR18, -R153.reuse ;  /* 0x000000124d9f7c23 */ /* 0x100fe20008000899 */
[--C-:B------:R-:W-:Y:S01]  /*2f60*/  FFMA R84, R85, UR23, -R153.reuse ;  /* 0x0000001755547c23 */ /* 0x100fe20008000899 */
[----:B------:R-:W-:Y:S01]  /*2f70*/  @!P4 FMUL R36, R36, 0.5 ;  /* 0x3f0000002424c820 */ /* 0x000fe20000400000 */
[----:B------:R-:W4:Y:S01]  /*2f80*/  MUFU.EX2 R32, R32 ;  /* 0x0000002000207308 */ /* 0x000f220000000800 */
[----:B-----5:R-:W-:Y:S01]  /*2f90*/  @!P5 FMUL R28, R28, R28 ;  /* 0x0000001c1c1cd220 */ /* 0x020fe20000400000 */
[----:B------:R-:W-:Y:S01]  /*2fa0*/  FSETP.GEU.AND P5, PT, R40, -126, PT ;  /* 0xc2fc00002800780b */ /* 0x000fe20003fae000 */
[----:B------:R-:W-:Y:S01]  /*2fb0*/  ULDC UR25, c[0x0][0x604] ;  /* 0x0001810000197ab9 */ /* 0x000fe20000000800 */
[--C-:B------:R-:W-:Y:S01]  /*2fc0*/  FFMA R92, R92, UR26, -R153.reuse ;  /* 0x0000001a5c5c7c23 */ /* 0x100fe20008000899 */
[--C-:B------:R-:W-:Y:S01]  /*2fd0*/  FFMA R163, R89, UR25, -R153.reuse ;  /* 0x0000001959a37c23 */ /* 0x100fe20008000899 */
[--C-:B------:R-:W-:Y:S01]  /*2fe0*/  FFMA R93, R93, UR27, -R153.reuse ;  /* 0x0000001b5d5d7c23 */ /* 0x100fe20008000899 */
[----:B------:R-:W-:Y:S01]  /*2ff0*/  @!P6 FMUL R37, R37, 0.5 ;  /* 0x3f0000002525e820 */ /* 0x000fe20000400000 */
[----:B------:R-:W5:Y:S01]  /*3000*/  MUFU.EX2 R36, R36 ;  /* 0x0000002400247308 */ /* 0x000f620000000800 */
[----:B---3--:R-:W-:Y:S01]  /*3010*/  @!P3 FMUL R33, R33, R33 ;  /* 0x000000212121b220 */ /* 0x008fe20000400000 */
[----:B------:R-:W-:Y:S01]  /*3020*/  FSETP.GEU.AND P3, PT, R45, -126, PT ;  /* 0xc2fc00002d00780b */ /* 0x000fe20003f6e000 */
[--C-:B------:R-:W-:Y:S01]  /*3030*/  FFMA R164, R96, UR28, -R153.reuse ;  /* 0x0000001c60a47c23 */ /* 0x100fe20008000899 */
[----:B------:R-:W-:Y:S01]  /*3040*/  ULDC UR37, c[0x0][0x604] ;  /* 0x0001810000257ab9 */ /* 0x000fe20000000800 */
[----:B------:R-:W-:Y:S01]  /*3050*/  ULDC UR31, c[0x0][0x604] ;  /* 0x00018100001f7ab9 */ /* 0x000fe20000000800 */
[--C-:B------:R-:W-:Y:S01]  /*3060*/  FFMA R173, R113, UR37, -R153.reuse ;  /* 0x0000002571ad7c23 */ /* 0x100fe20008000899 */
[----:B------:R-:W-:Y:S01]  /*3070*/  @!P5 FMUL R40, R40, 0.5 ;  /* 0x3f0000002828d820 */ /* 0x000fe20000400000 */
[----:B------:R-:W3:Y:S01]  /*3080*/  MUFU.EX2 R29, R29 ;  /* 0x0000001d001d7308 */ /* 0x000ee20000000800 */
[----:B----4-:R-:W-:Y:S01]  /*3090*/  @!P2 FMUL R32, R32, R32 ;  /* 0x000000202020a220 */ /* 0x010fe20000400000 */
[----:B------:R-:W-:Y:S01]  /*30a0*/  FSETP.GEU.AND P2, PT, R44, -126, PT ;  /* 0xc2fc00002c00780b */ /* 0x000fe20003f4e000 */
[----:B------:R-:W-:Y:S01]  /*30b0*/  ULDC UR37, c[0x0][0x604] ;  /* 0x0001810000257ab9 */ /* 0x000fe20000000800 */
[----:B------:R-:W-:Y:S01]  /*30c0*/  ULDC UR33, c[0x0][0x604] ;  /* 0x0001810000217ab9 */ /* 0x000fe20000000800 */
[----:B------:R-:W-:Y:S01]  /*30d0*/  ULDC UR34, c[0x0][0x604] ;  /* 0x0001810000227ab9 */ /* 0x000fe20000000800 */
[----:B------:R-:W-:Y:S01]  /*30e0*/  FMUL R178, R178, UR37 ;  /* 0x00000025b2b27c20 */ /* 0x000fe20008400000 */
[----:B------:R-:W-:Y:S01]  /*30f0*/  @!P3 FMUL R45, R45, 0.5 ;  /* 0x3f0000002d2db820 */ /* 0x000fe20000400000 */
[----:B------:R-:W4:Y:S01]  /*3100*/  MUFU.EX2 R37, R37 ;  /* 0x0000002500257308 */ /* 0x000f220000000800 */
[----:B-----5:R-:W-:Y:S01]  /*3110*/  @!P4 FMUL R36, R36, R36 ;  /* 0x000000242424c220 */ /* 0x020fe20000400000 */
[----:B------:R-:W-:Y:S01]  /*3120*/  FSETP.GEU.AND P4, PT, R48, -126, PT ;  /* 0xc2fc00003000780b */ /* 0x000fe20003f8e000 */
[----:B------:R-:W-:Y:S01]  /*3130*/  ULDC UR29, c[0x0][0x604] ;  /* 0x00018100001d7ab9 */ /* 0x000fe20000000800 */
[----:B------:R-:W-:Y:S01]  /*3140*/  ULDC UR35, c[0x0][0x604] ;  /* 0x0001810000237ab9 */ /* 0x000fe20000000800 */
[----:B------:R-:W-:Y:S01]  /*3150*/  ULDC UR36, c[0x0][0x604] ;  /* 0x0001810000247ab9 */ /* 0x000fe20000000800 */
[--C-:B------:R-:W-:Y:S01]  /*3160*/  FFMA R167, R101, UR31, -R153.reuse ;  /* 0x0000001f65a77c23 */ /* 0x100fe20008000899 */
[----:B------:R-:W-:Y:S01]  /*3170*/  @!P2 FMUL R44, R44, 0.5 ;  /* 0x3f0000002c2ca820 */ /* 0x000fe20000400000 */
[----:B------:R-:W5:Y:S01]  /*3180*/  MUFU.EX2 R40, R40 ;  /* 0x0000002800287308 */ /* 0x000f620000000800 */
[----:B---3--:R-:W-:Y:S01]  /*3190*/  @!P1 FMUL R29, R29, R29 ;  /* 0x0000001d1d1d9220 */ /* 0x008fe20000400000 */
[----:B------:R-:W-:Y:S01]  /*31a0*/  FSETP.GEU.AND P1, PT, R41, -126, PT ;  /* 0xc2fc00002900780b */ /* 0x000fe20003f2e000 */
[--C-:B------:R-:W-:Y:S01]  /*31b0*/  FFMA R169, R105, UR33, -R153.reuse ;  /* 0x0000002169a97c23 */ /* 0x100fe20008000899 */
[--C-:B------:R-:W-:Y:S01]  /*31c0*/  FFMA R170, R108, UR34, -R153.reuse ;  /* 0x000000226caa7c23 */ /* 0x100fe20008000899 */
[----:B------:R-:W-:Y:S01]  /*31d0*/  ULDC UR34, c[0x0][0x604] ;  /* 0x0001810000227ab9 */ /* 0x000fe20000000800 */
[----:B------:R-:W-:Y:S01]  /*31e0*/  ULDC UR33, c[0x0][0x604] ;  /* 0x0001810000217ab9 */ /* 0x000fe20000000800 */
[----:B------:R-:W-:Y:S01]  /*31f0*/  @!P4 FMUL R48, R48, 0.5 ;  /* 0x3f0000003030c820 */ /* 0x000fe20000400000 */
        /* <DEDUP_REMOVED lines=12> */
[----:B------:R-:W-:Y:S01]  /*32c0*/  ULDC UR35, c[0x0][0x604] ;  /* 0x0001810000237ab9 */ /* 0x000fe20000000800 */
[--C-:B------:R-:W-:Y:S01]  /*32d0*/  FFMA R235, R30, UR34, -R178.reuse ;  /* 0x000000221eeb7c23 */ /* 0x100fe200080008b2 */
        /* <DEDUP_REMOVED lines=13> */
[--C-:B------:R-:W-:Y:S01]  /*33b0*/  FFMA R168, R104, UR32, -R153.reuse ;  /* 0x0000002068a87c23 */ /* 0x100fe20008000899 */
[--C-:B------:R-:W-:Y:S01]  /*33c0*/  FFMA R166, R100, UR30, -R153.reuse ;  /* 0x0000001e64a67c23 */ /* 0x100fe20008000899 */
[----:B------:R-:W-:Y:S01]  /*33d0*/  ULDC UR29, c[0x0][0x604] ;  /* 0x00018100001d7ab9 */ /* 0x000fe20000000800 */
[----:B------:R-:W-:Y:S01]  /*33e0*/  ULDC UR41, c[0x0][0x604] ;  /* 0x0001810000297ab9 */ /* 0x000fe20000000800 */
[----:B------:R-:W-:Y:S01]  /*33f0*/  @!P3 FMUL R57, R57, 0.5 ;  /* 0x3f0000003939b820 */ /* 0x000fe20000400000 */
[----:B------:R-:W4:Y:S01]  /*3400*/  MUFU.EX2 R49, R49 ;  /* 0x0000003100317308 */ /* 0x000f220000000800 */
[----:B-----5:R-:W-:Y:S01]  /*3410*/  @!P4 FMUL R48, R48, R48 ;  /* 0x000000303030c220 */ /* 0x020fe20000400000 */
[----:B------:R-:W-:Y:S01]  /*3420*/  FSETP.GEU.AND P4, PT, R60, -126, PT ;  /* 0xc2fc00003c00780b */ /* 0x000fe20003f8e000 */
[--C-:B------:R-:W-:Y:S01]  /*3430*/  FFMA R113, R39, UR29, -R178.reuse ;  /* 0x0000001d27717c23 */ /* 0x100fe200080008b2 */
[----:B------:R-:W-:Y:S01]  /*3440*/  ULDC UR28, c[0x0][0x604] ;  /* 0x00018100001c7ab9 */ /* 0x000fe20000000800 */
[----:B------:R-:W-:Y:S01]  /*3450*/  ULDC UR27, c[0x0][0x604] ;  /* 0x00018100001b7ab9 */ /* 0x000fe20000000800 */
[----:B------:R-:W-:Y:S01]  /*3460*/  ULDC UR26, c[0x0][0x604] ;  /* 0x00018100001a7ab9 */ /* 0x000fe20000000800 */
        /* <DEDUP_REMOVED lines=12> */
[--C-:B------:R-:W-:Y:S01]  /*3530*/  FFMA R96, R43, UR27, -R178.reuse ;  /* 0x0000001b2b607c23 */ /* 0x100fe200080008b2 */
[--C-:B------:R-:W-:Y:S01]  /*3540*/  FFMA R104, R46, UR26, -R178.reuse ;  /* 0x0000001a2e687c23 */ /* 0x100fe200080008b2 */
[--C-:B------:R-:W-:Y:S01]  /*3550*/  FFMA R237, R34, UR32, -R178.reuse ;  /* 0x0000002022ed7c23 */ /* 0x100fe200080008b2 */
[--C-:B------:R-:W-:Y:S01]  /*3560*/  FFMA R105, R38, UR30, -R178.reuse ;  /* 0x0000001e26697c23 */ /* 0x100fe200080008b2 */
[----:B------:R-:W-:Y:S01]  /*3570*/  @!P1 FMUL R53, R53, 0.5 ;  /* 0x3f00000035359820 */ /* 0x000fe20000400000 */
[----:B------:R4:W1:Y:S01]  /*3580*/  MUFU.EX2 R64, R60 ;  /* 0x0000003c00407308 */ /* 0x0008620000000800 */
        /* <DEDUP_REMOVED lines=10> */
[--C-:B----4-:R-:W-:Y:S01]  /*3630*/  FFMA R60, R26, UR36, -R178.reuse ;  /* 0x000000241a3c7c23 */ /* 0x110fe200080008b2 */
[----:B------:R-:W-:Y:S01]  /*3640*/  ULDC UR40, c[0x0][0x604] ;  /* 0x0001810000287ab9 */ /* 0x000fe20000000800 */
[----:B------:R-:W-:Y:S01]  /*3650*/  ULDC UR24, c[0x0][0x604] ;  /* 0x0001810000187ab9 */ /* 0x000fe20000000800 */
[--C-:B------:R-:W-:Y:S01]  /*3660*/  FFMA R176, R120, UR40, -R153.reuse ;  /* 0x0000002878b07c23 */ /* 0x100fe20008000899 */
[----:B------:R-:W-:Y:S01]  /*3670*/  @!P5 FMUL R154, R154, 0.5 ;  /* 0x3f0000009a9ad820 */ /* 0x000fe20000400000 */
[----:B------:R-:W3:Y:S01]  /*3680*/  MUFU.EX2 R53, R53 ;  /* 0x0000003500357308 */ /* 0x000ee20000000800 */
[----:B-1----:R-:W-:Y:S01]  /*3690*/  @!P4 FMUL R64, R64, R64 ;  /* 0x000000404040c220 */ /* 0x002fe20000400000 */
[----:B------:R-:W-:Y:S01]  /*36a0*/  FSETP.GEU.AND P4, PT, R72, -126, PT ;  /* 0xc2fc00004800780b */ /* 0x000fe20003f8e000 */
[--C-:B------:R-:W-:Y:S01]  /*36b0*/  FFMA R120, R50, UR24, -R178.reuse ;  /* 0x0000001832787c23 */ /* 0x100fe200080008b2 */
[----:B------:R-:W-:Y:S01]  /*36c0*/  ULDC UR20, c[0x0][0x604] ;  /* 0x0001810000147ab9 */ /* 0x000fe20000000800 */
[----:B------:R-:W-:Y:S01]  /*36d0*/  ULDC UR41, c[0x0][0x604] ;  /* 0x0001810000297ab9 */ /* 0x000fe20000000800 */
[--C-:B------:R-:W-:Y:S01]  /*36e0*/  FFMA R149, R149, UR20, -R153.reuse ;  /* 0x0000001495957c23 */ /* 0x100fe20008000899 */
[----:B------:R-:W-:Y:S01]  /*36f0*/  @!P3 FMUL R157, R157, 0.5 ;  /* 0x3f0000009d9db820 */ /* 0x000fe20000400000 */
[----:B------:R-:W1:Y:S01]  /*3700*/  MUFU.EX2 R65, R61 ;  /* 0x0000003d00417308 */ /* 0x000e620000000800 */
[----:B-----5:R-:W-:Y:S01]  /*3710*/  @!P2 FMUL R56, R56, R56 ;  /* 0x000000383838a220 */ /* 0x020fe20000400000 */
[----:B------:R-:W-:Y:S01]  /*3720*/  FSETP.GEU.AND P2, PT, R156, -126, PT ;  /* 0xc2fc00009c00780b */ /* 0x000fe20003f4e000 */
[----:B------:R-:W-:Y:S01]  /*3730*/  ULDC UR40, c[0x0][0x604] ;  /* 0x0001810000287ab9 */ /* 0x000fe20000000800 */
[----:B------:R-:W-:Y:S01]  /*3740*/  ULDC UR20, c[0x0][0x604] ;  /* 0x0001810000147ab9 */ /* 0x000fe20000000800 */
[----:B------:R-:W-:Y:S01]  /*3750*/  ULDC UR25, c[0x0][0x604] ;  /* 0x0001810000197ab9 */ /* 0x000fe20000000800 */
[----:B------:R-:W-:Y:S01]  /*3760*/  ULDC UR23, c[0x0][0x604] ;  /* 0x0001810000177ab9 */ /* 0x000fe20000000800 */
[----:B------:R-:W-:Y:S01]  /*3770*/  @!P4 FMUL R72, R72, 0.5 ;  /* 0x3f0000004848c820 */ /* 0x000fe20000400000 */
[----:B------:R-:W4:Y:S01]  /*3780*/  MUFU.EX2 R68, R154 ;  /* 0x0000009a00447308 */ /* 0x000f220000000800 */
[----:B---3--:R-:W-:Y:S01]  /*3790*/  @!P1 FMUL R53, R53, R53 ;  /* 0x0000003535359220 */ /* 0x008fe20000400000 */
[----:B------:R-:W-:Y:S01]  /*37a0*/  FSETP.GEU.AND P1, PT, R155, -126, PT ;  /* 0xc2fc00009b00780b */ /* 0x000fe20003f2e000 */
[--C-:B------:R-:W-:Y:S01]  /*37b0*/  FFMA R100, R54, UR41, -R178.reuse ;  /* 0x0000002936647c23 */ /* 0x100fe200080008b2 */
[--C-:B------:R-:W-:Y:S01]  /*37c0*/  FFMA R109, R55, UR40, -R178.reuse ;  /* 0x00000028376d7c23 */ /* 0x100fe200080008b2 */
[--C-:B------:R-:W-:Y:S01]  /*37d0*/  FFMA R112, R47, UR25, -R178.reuse ;  /* 0x000000192f707c23 */ /* 0x100fe200080008b2 */
[----:B------:R-:W-:Y:S01]  /*37e0*/  ULDC UR17, c[0x0][0x604] ;  /* 0x0001810000117ab9 */ /* 0x000fe20000000800 */
        /* <DEDUP_REMOVED lines=10> */
[----:B----4-:R-:W-:Y:S01]  /*3890*/  @!P5 FMUL R68, R68, R68 ;  /* 0x000000444444d220 */ /* 0x010fe20000400000 */
[----:B------:R-:W-:Y:S01]  /*38a0*/  FSETP.GEU.AND P5, PT, R76, -126, PT ;  /* 0xc2fc00004c00780b */ /* 0x000fe20003fae000 */
[--C-:B------:R-:W-:Y:S01]  /*38b0*/  FFMA R116, R66, UR17, -R178.reuse ;  /* 0x0000001142747c23 */ /* 0x100fe200080008b2 */
[----:B------:R-:W-:Y:S01]  /*38c0*/  ULDC UR7, c[0x0][0x604] ;  /* 0x0001810000077ab9 */ /* 0x000fe20000000800 */
[----:B------:R-:W-:Y:S01]  /*38d0*/  ULDC UR8, c[0x0][0x604] ;  /* 0x0001810000087ab9 */ /* 0x000fe20000000800 */
[----:B------:R-:W-:Y:S01]  /*38e0*/  ULDC UR9, c[0x0][0x604] ;  /* 0x0001810000097ab9 */ /* 0x000fe20000000800 */
[----:B------:R-:W-:Y:S01]  /*38f0*/  @!P6 FMUL R158, R158, 0.5 ;  /* 0x3f0000009e9ee820 */ /* 0x000fe20000400000 */
[----:B------:R-:W4:Y:S01]  /*3900*/  MUFU.EX2 R72, R72 ;  /* 0x0000004800487308 */ /* 0x000f220000000800 */
[----:B---3--:R-:W-:Y:S01]  /*3910*/  @!P3 FMUL R88, R88, R88 ;  /* 0x000000585858b220 */ /* 0x008fe20000400000 */
[----:B------:R-:W-:Y:S01]  /*3920*/  FSETP.GEU.AND P3, PT, R80, -126, PT ;  /* 0xc2fc00005000780b */ /* 0x000fe20003f6e000 */
[----:B------:R-:W-:Y:S01]  /*3930*/  ULDC UR10, c[0x0][0x604] ;  /* 0x00018100000a7ab9 */ /* 0x000fe20000000800 */
[----:B------:R-:W-:Y:S01]  /*3940*/  ULDC UR11, c[0x0][0x604] ;  /* 0x00018100000b7ab9 */ /* 0x000fe20000000800 */
[----:B------:R-:W-:Y:S01]  /*3950*/  ULDC UR12, c[0x0][0x604] ;  /* 0x00018100000c7ab9 */ /* 0x000fe20000000800 */
[----:B------:R-:W-:Y:S01]  /*3960*/  ULDC UR13, c[0x0][0x604] ;  /* 0x00018100000d7ab9 */ /* 0x000fe20000000800 */
[----:B------:R-:W-:Y:S01]  /*3970*/  @!P5 FMUL R76, R76, 0.5 ;  /* 0x3f0000004c4cd820 */ /* 0x000fe20000400000 */
[----:B------:R-:W3:Y:S01]  /*3980*/  MUFU.EX2 R69, R155 ;  /* 0x0000009b00457308 */ /* 0x000ee20000000800 */
[----:B-1----:R-:W-:Y:S01]  /*3990*/  @!P2 FMUL R73, R73, R73 ;  /* 0x000000494949a220 */ /* 0x002fe20000400000 */
[----:B------:R-:W-:Y:S01]  /*39a0*/  FSETP.GEU.AND P2, PT, R160, -126, PT ;  /* 0xc2fc0000a000780b */ /* 0x000fe20003f4e000 */
[----:B------:R-:W-:Y:S01]  /*39b0*/  ULDC UR14, c[0x0][0x604] ;  /* 0x00018100000e7ab9 */ /* 0x000fe20000000800 */
[----:B------:R-:W-:Y:S01]  /*39c0*/  ULDC UR16, c[0x0][0x604] ;  /* 0x0001810000107ab9 */ /* 0x000fe20000000800 */
[----:B------:R-:W-:Y:S01]  /*39d0*/  ULDC UR18, c[0x0][0x604] ;  /* 0x0001810000127ab9 */ /* 0x000fe20000000800 */
[----:B------:R-:W-:Y:S01]  /*39e0*/  ULDC UR19, c[0x0][0x604] ;  /* 0x0001810000137ab9 */ /* 0x000fe20000000800 */
[----:B------:R-:W-:Y:S01]  /*39f0*/  @!P3 FMUL R80, R80, 0.5 ;  /* 0x3f0000005050b820 */ /* 0x000fe20000400000 */
[----:B------:R-:W1:Y:S01]  /*3a00*/  MUFU.EX2 R85, R158 ;  /* 0x0000009e00557308 */ /* 0x000e620000000800 */
[----:B----4-:R-:W-:Y:S01]  /*3a10*/  @!P4 FMUL R72, R72, R72 ;  /* 0x000000484848c220 */ /* 0x010fe20000400000 */
[----:B------:R-:W-:Y:S01]  /*3a20*/  FSETP.GEU.AND P4, PT, R161, -126, PT ;  /* 0xc2fc0000a100780b */ /* 0x000fe20003f8e000 */
[--C-:B------:R-:W-:Y:S01]  /*3a30*/  FFMA R125, R125, UR7, -R153.reuse ;  /* 0x000000077d7d7c23 */ /* 0x100fe20008000899 */
[--C-:B------:R-:W-:Y:S01]  /*3a40*/  FFMA R128, R128, UR8, -R153.reuse ;  /* 0x0000000880807c23 */ /* 0x100fe20008000899 */
[--C-:B------:R-:W-:Y:S01]  /*3a50*/  FFMA R129, R129, UR9, -R153.reuse ;  /* 0x0000000981817c23 */ /* 0x100fe20008000899 */
[--C-:B------:R-:W-:Y:S01]  /*3a60*/  FFMA R132, R132, UR10, -R153.reuse ;  /* 0x0000000a84847c23 */ /* 0x100fe20008000899 */
[----:B------:R-:W-:Y:S01]  /*3a70*/  @!P2 FMUL R160, R160, 0.5 ;  /* 0x3f000000a0a0a820 */ /* 0x000fe20000400000 */
[----:B------:R-:W4:Y:S01]  /*3a80*/  MUFU.EX2 R77, R76 ;  /* 0x0000004c004d7308 */ /* 0x000f220000000800 */
[----:B---3--:R-:W-:Y:S01]  /*3a90*/  @!P1 FMUL R69, R69, R69 ;  /* 0x0000004545459220 */ /* 0x008fe20000400000 */
[----:B------:R-:W-:Y:S01]  /*3aa0*/  FSETP.GEU.AND P1, PT, R159, -126, PT ;  /* 0xc2fc00009f00780b */ /* 0x000fe20003f2e000 */
[--C-:B------:R-:W-:Y:S01]  /*3ab0*/  FFMA R133, R133, UR11, -R153.reuse ;  /* 0x0000000b85857c23 */ /* 0x100fe20008000899 */
[--C-:B------:R-:W-:Y:S01]  /*3ac0*/  FFMA R136, R136, UR12, -R153.reuse ;  /* 0x0000000c88887c23 */ /* 0x100fe20008000899 */
[--C-:B------:R-:W-:Y:S01]  /*3ad0*/  FFMA R137, R137, UR13, -R153.reuse ;  /* 0x0000000d89897c23 */ /* 0x100fe20008000899 */
[--C-:B------:R-:W-:Y:S01]  /*3ae0*/  FFMA R140, R140, UR14, -R153.reuse ;  /* 0x0000000e8c8c7c23 */ /* 0x100fe20008000899 */
[----:B------:R-:W-:Y:S01]  /*3af0*/  @!P4 FMUL R161, R161, 0.5 ;  /* 0x3f000000a1a1c820 */ /* 0x000fe20000400000 */
[----:B------:R-:W3:Y:S01]  /*3b00*/  MUFU.EX2 R89, R160 ;  /* 0x000000a000597308 */ /* 0x000ee20000000800 */
[----:B-1----:R-:W-:Y:S01]  /*3b10*/  @!P6 FMUL R85, R85, R85 ;  /* 0x000000555555e220 */ /* 0x002fe20000400000 */
[----:B------:R-:W-:Y:S01]  /*3b20*/  FSETP.GEU.AND P6, PT, R84, -126, PT ;  /* 0xc2fc00005400780b */ /* 0x000fe20003fce000 */
[--C-:B------:R-:W-:Y:S01]  /*3b30*/  FFMA R141, R141, UR16, -R153.reuse ;  /* 0x000000108d8d7c23 */ /* 0x100fe20008000899 */
[--C-:B------:R-:W-:Y:S01]  /*3b40*/  FFMA R145, R145, UR18, -R153.reuse ;  /* 0x0000001291917c23 */ /* 0x100fe20008000899 */
[--C-:B------:R-:W-:Y:S01]  /*3b50*/  FFMA R148, R148, UR19, -R153.reuse ;  /* 0x0000001394947c23 */ /* 0x100fe20008000899 */
[----:B------:R-:W-:Y:S01]  /*3b60*/  ULDC UR6, c[0x0][0x604] ;  /* 0x0001810000067ab9 */ /* 0x000fe20000000800 */
[----:B------:R-:W-:Y:S01]  /*3b70*/  @!P1 FMUL R159, R159, 0.5 ;  /* 0x3f0000009f9f9820 */ /* 0x000fe20000400000 */
[----:B------:R-:W1:Y:S01]  /*3b80*/  MUFU.EX2 R80, R80 ;  /* 0x0000005000507308 */ /* 0x000e620000000800 */
[----:B----4-:R-:W-:Y:S01]  /*3b90*/  @!P5 FMUL R77, R77, R77 ;  /* 0x0000004d4d4dd220 */ /* 0x010fe20000400000 */
        /* <DEDUP_REMOVED lines=20> */
[----:B------:R-:W-:Y:S01]  /*3ce0*/  FFMA R124, R124, UR6, -R153 ;  /* 0x000000067c7c7c23 */ /* 0x000fe20008000899 */
        /* <DEDUP_REMOVED lines=9> */
[----:B------:R4:W5:Y:S01]  /*3d80*/  MUFU.EX2 R30, R92 ;  /* 0x0000005c001e7308 */ /* 0x0009620000000800 */
[----:B---3--:R-:W-:Y:S01]  /*3d90*/  @!P1 FMUL R81, R81, R81 ;  /* 0x0000005151519220 */ /* 0x008fe20000400000 */
[----:B------:R-:W-:Y:S01]  /*3da0*/  FSETP.GEU.AND P1, PT, R163, -126, PT ;  /* 0xc2fc0000a300780b */ /* 0x000fe20003f2e000 */
[--C-:B------:R-:W-:Y:S01]  /*3db0*/  FFMA R71, R71, UR13, -R178.reuse ;  /* 0x0000000d47477c23 */ /* 0x100fe200080008b2 */
[--C-:B------:R-:W-:Y:S01]  /*3dc0*/  FFMA R74, R74, UR12, -R178.reuse ;  /* 0x0000000c4a4a7c23 */ /* 0x100fe200080008b2 */
[--C-:B------:R-:W-:Y:S01]  /*3dd0*/  FFMA R75, R75, UR11, -R178.reuse ;  /* 0x0000000b4b4b7c23 */ /* 0x100fe200080008b2 */
[--C-:B------:R-:W-:Y:S01]  /*3de0*/  FFMA R78, R78, UR10, -R178.reuse ;  /* 0x0000000a4e4e7c23 */ /* 0x100fe200080008b2 */
[----:B------:R-:W-:Y:S01]  /*3df0*/  @!P4 FMUL R164, R164, 0.5 ;  /* 0x3f000000a4a4c820 */ /* 0x000fe20000400000 */
[----:B------:R3:W2:Y:S01]  /*3e00*/  MUFU.EX2 R31, R93 ;  /* 0x0000005d001f7308 */ /* 0x0006a20000000800 */
[----:B-1----:R-:W-:Y:S01]  /*3e10*/  @!P6 FMUL R84, R84, R84 ;  /* 0x000000545454e220 */ /* 0x002fe20000400000 */
[----:B------:R-:W-:Y:S01]  /*3e20*/  FSETP.GEU.AND P6, PT, R165, -126, PT ;  /* 0xc2fc0000a500780b */ /* 0x000fe20003fce000 */
[--C-:B----4-:R-:W-:Y:S01]  /*3e30*/  FFMA R92, R59, UR20, -R178.reuse ;  /* 0x000000143b5c7c23 */ /* 0x110fe200080008b2 */
[--C-:B------:R-:W-:Y:S01]  /*3e40*/  FFMA R79, R79, UR9, -R178.reuse ;  /* 0x000000094f4f7c23 */ /* 0x100fe200080008b2 */
[--C-:B------:R-:W-:Y:S01]  /*3e50*/  FFMA R82, R82, UR8, -R178.reuse ;  /* 0x0000000852527c23 */ /* 0x100fe200080008b2 */
[--C-:B------:R-:W-:Y:S01]  /*3e60*/  FFMA R83, R83, UR7, -R178.reuse ;  /* 0x0000000753537c23 */ /* 0x100fe200080008b2 */
[----:B------:R-:W-:Y:S01]  /*3e70*/  @!P1 FMUL R163, R163, 0.5 ;  /* 0x3f000000a3a39820 */ /* 0x000fe20000400000 */
[----:B------:R-:W1:Y:S01]  /*3e80*/  MUFU.EX2 R35, R164 ;  /* 0x000000a400237308 */ /* 0x000e620000000800 */
[----:B-----5:R-:W-:Y:S01]  /*3e90*/  @!P2 FMUL R30, R30, R30 ;  /* 0x0000001e1e1ea220 */ /* 0x020fe20000400000 */
[C---:B------:R-:W-:Y:S01]  /*3ea0*/  FSETP.GEU.AND P2, PT, R168.reuse, -126, PT ;  /* 0xc2fc0000a800780b */ /* 0x040fe20003f4e000 */
[--C-:B---3--:R-:W-:Y:S01]  /*3eb0*/  FFMA R93, R51, UR23, -R178.reuse ;  /* 0x00000017335d7c23 */ /* 0x108fe200080008b2 */
[----:B------:R-:W-:Y:S01]  /*3ec0*/  ULDC UR6, c[0x0][0x604] ;  /* 0x0001810000067ab9 */ /* 0x000fe20000000800 */
[----:B------:R-:W-:Y:S01]  /*3ed0*/  ULDC UR39, c[0x0][0x604] ;  /* 0x0001810000277ab9 */ /* 0x000fe20000000800 */
[----:B------:R-:W-:Y:S01]  /*3ee0*/  ULDC UR38, c[0x0][0x604] ;  /* 0x0001810000267ab9 */ /* 0x000fe20000000800 */
[----:B------:R-:W-:Y:S01]  /*3ef0*/  @!P6 FMUL R165, R165, 0.5 ;  /* 0x3f000000a5a5e820 */ /* 0x000fe20000400000 */
[----:B------:R-:W3:Y:S01]  /*3f00*/  MUFU.EX2 R26, R162 ;  /* 0x000000a2001a7308 */ /* 0x000ee20000000800 */
[----:B--2---:R-:W-:Y:S01]  /*3f10*/  @!P3 FMUL R31, R31, R31 ;  /* 0x0000001f1f1fb220 */ /* 0x004fe20000400000 */
[----:B------:R-:W-:Y:S01]  /*3f20*/  FSETP.GEU.AND P3, PT, R169, -126, PT ;  /* 0xc2fc0000a900780b */ /* 0x000fe20003f6e000 */
[----:B------:R-:W-:Y:S01]  /*3f30*/  ULDC UR37, c[0x0][0x604] ;  /* 0x0001810000257ab9 */ /* 0x000fe20000000800 */
[----:B------:R-:W-:Y:S01]  /*3f40*/  ULDC UR36, c[0x0][0x604] ;  /* 0x0001810000247ab9 */ /* 0x000fe20000000800 */
[----:B------:R-:W-:Y:S01]  /*3f50*/  ULDC UR35, c[0x0][0x604] ;  /* 0x0001810000237ab9 */ /* 0x000fe20000000800 */
[----:B------:R-:W-:Y:S01]  /*3f60*/  ULDC UR34, c[0x0][0x604] ;  /* 0x0001810000227ab9 */ /* 0x000fe20000000800 */
[----:B------:R-:W-:Y:S01]  /*3f70*/  @!P2 FMUL R168, R168, 0.5 ;  /* 0x3f000000a8a8a820 */ /* 0x000fe20000400000 */
[----:B------:R-:W2:Y:S01]  /*3f80*/  MUFU.EX2 R27, R163 ;  /* 0x000000a3001b7308 */ /* 0x000ea20000000800 */
        /* <DEDUP_REMOVED lines=33> */
[C---:B------:R-:W-:Y:S01]  /*41a0*/  FSETP.GEU.AND P2, PT, R174.reuse, -126, PT ;  /* 0xc2fc0000ae00780b */ /* 0x040fe20003f4e000 */
[----:B------:R-:W-:Y:S01]  /*41b0*/  ULDC UR18, c[0x0][0x604] ;  /* 0x0001810000127ab9 */ /* 0x000fe20000000800 */
[----:B------:R-:W-:Y:S01]  /*41c0*/  ULDC UR17, c[0x0][0x604] ;  /* 0x0001810000117ab9 */ /* 0x000fe20000000800 */
[----:B------:R-:W-:Y:S01]  /*41d0*/  ULDC UR16, c[0x0][0x604] ;  /* 0x0001810000107ab9 */ /* 0x000fe20000000800 */
[----:B------:R-:W-:Y:S01]  /*41e0*/  ULDC UR14, c[0x0][0x604] ;  /* 0x00018100000e7ab9 */ /* 0x000fe20000000800 */
[----:B------:R-:W-:Y:S01]  /*41f0*/  @!P6 FMUL R171, R171, 0.5 ;  /* 0x3f000000ababe820 */ /* 0x000fe20000400000 */
[----:B------:R-:W3:Y:S01]  /*4200*/  MUFU.EX2 R34, R166 ;  /* 0x000000a600227308 */ /* 0x000ee20000000800 */
[----:B--2---:R-:W-:Y:S01]  /*4210*/  @!P3 FMUL R43, R43, R43 ;  /* 0x0000002b2b2bb220 */ /* 0x004fe20000400000 */
[C---:B------:R-:W-:Y:S01]  /*4220*/  FSETP.GEU.AND P3, PT, R175.reuse, -126, PT ;  /* 0xc2fc0000af00780b */ /* 0x040fe20003f6e000 */
        /* <DEDUP_REMOVED lines=11> */
[--C-:B------:R-:W-:Y:S01]  /*42e0*/  FFMA R86, R86, UR6, -R178.reuse ;  /* 0x0000000656567c23 */ /* 0x100fe200080008b2 */
[----:B------:R-:W-:Y:S01]  /*42f0*/  @!P3 FMUL R175, R175, 0.5 ;  /* 0x3f000000afafb820 */ /* 0x000fe20000400000 */
[----:B------:R-:W1:Y:S01]  /*4300*/  MUFU.EX2 R50, R171 ;  /* 0x000000ab00327308 */ /* 0x000e620000000800 */
        /* <DEDUP_REMOVED lines=8> */
[----:B--2---:R-:W-:Y:S01]  /*4390*/  @!P1 FMUL R38, R38, R38 ;  /* 0x0000002626269220 */ /* 0x004fe20000400000 */
[----:B------:R-:W-:Y:S01]  /*43a0*/  FSETP.GEU.AND P1, PT, R173, -126, PT ;  /* 0xc2fc0000ad00780b */ /* 0x000fe20003f2e000 */
[--C-:B------:R-:W-:Y:S01]  /*43b0*/  FFMA R95, R95, UR35, -R178.reuse ;  /* 0x000000235f5f7c23 */ /* 0x100fe200080008b2 */
[--C-:B------:R-:W-:Y:S01]  /*43c0*/  FFMA R98, R98, UR34, -R178.reuse ;  /* 0x0000002262627c23 */ /* 0x100fe200080008b2 */
[--C-:B------:R-:W-:Y:S01]  /*43d0*/  FFMA R99, R99, UR33, -R178.reuse ;  /* 0x0000002163637c23 */ /* 0x100fe200080008b2 */
[--C-:B------:R-:W-:Y:S01]  /*43e0*/  FFMA R102, R102, UR32, -R178.reuse ;  /* 0x0000002066667c23 */ /* 0x100fe200080008b2 */
[----:B------:R-:W-:Y:S01]  /*43f0*/  @!P5 FMUL R172, R172, 0.5 ;  /* 0x3f000000acacd820 */ /* 0x000fe20000400000 */
[----:B------:R-:W2:Y:S01]  /*4400*/  MUFU.EX2 R55, R175 ;  /* 0x000000af00377308 */ /* 0x000ea20000000800 */
[----:B-1----:R-:W-:Y:S01]  /*4410*/  @!P6 FMUL R50, R50, R50 ;  /* 0x000000323232e220 */ /* 0x002fe20000400000 */
[----:B------:R-:W1:Y:S01]  /*4420*/  SYNCS.PHASECHK.TRANS64.TRYWAIT P6, [R2+URZ+0x55008], R152 ;  /* 0x05500898020075a7 */ /* 0x000e6200080c017f */
        /* <DEDUP_REMOVED lines=43> */
[----:B------:R-:W-:Y:S01]  /*46e0*/  FFMA R151, R151, UR7, -R178 ;  /* 0x0000000797977c23 */ /* 0x000fe200080008b2 */
[----:B------:R-:W-:Y:S01]  /*46f0*/  @!P5 FMUL R176, R176, 0.5 ;  /* 0x3f000000b0b0d820 */ /* 0x000fe20000400000 */
[----:B------:R-:W2:Y:S01]  /*4700*/  MUFU.EX2 R236, R236 ;  /* 0x000000ec00ec7308 */ /* 0x000ea20000000800 */
[----:B------:R-:W-:-:S02]  /*4710*/  P2R R61, PR, RZ, 0x20 ;  /* 0x00000020ff3d7803 */ /* 0x000fc40000000000 */
[----:B------:R-:W-:-:S04]  /*4720*/  FSETP.GEU.AND P5, PT, R237, -126, PT ;  /* 0xc2fc0000ed00780b */ /* 0x000fc80003fae000 */
[----:B------:R-:W-:Y:S01]  /*4730*/  @!P1 FMUL R177, R177, 0.5 ;  /* 0x3f000000b1b19820 */ /* 0x000fe20000400000 */
[----:B------:R1:W2:Y:S08]  /*4740*/  MUFU.EX2 R58, R176 ;  /* 0x000000b0003a7308 */ /* 0x0002b00000000800 */
[----:B------:R2:W2:Y:S01]  /*4750*/  MUFU.EX2 R66, R177 ;  /* 0x000000b100427308 */ /* 0x0004a20000000800 */
[----:B-1-34-:R-:W-:Y:S05]  /*4760*/  @!P6 BRA `(.L_x_23) ;  /* 0x000000d00070e947 */ /* 0x01afea0003800000 */
.L_x_72:
[----:B------:R-:W-:Y:S01]  /*4770*/  @!P2 FMUL R234, R234, R234 ;  /* 0x000000eaeaeaa220 */ /* 0x000fe20000400000 */
[----:B------:R-:W-:Y:S01]  /*4780*/  @!P3 FMUL R235, R235, R235 ;  /* 0x000000ebebebb220 */ /* 0x000fe20000400000 */
[----:B--2---:R-:W-:Y:S01]  /*4790*/  @!P4 FMUL R236, R236, R236 ;  /* 0x000000ecececc220 */ /* 0x004fe20000400000 */
[----:B------:R-:W-:Y:S01]  /*47a0*/  ISETP.NE.AND P6, PT, R61, RZ, PT ;  /* 0x000000ff3d00720c */ /* 0x000fe20003fc5270 */
[----:B------:R-:W-:Y:S01]  /*47b0*/  UIADD3 UR6, UR15, 0x1400, URZ ;  /* 0x000014000f067890 */ /* 0x000fe2000fffe03f */
[----:B------:R-:W-:Y:S01]  /*47c0*/  F2FP.F16.F32.PACK_AB R60, R25, R24 ;  /* 0x00000018193c723e */ /* 0x000fe200000000ff */
[----:B------:R-:W-:Y:S01]  /*47d0*/  UMOV UR7, 0x80000020 ;  /* 0x8000002000077882 */ /* 0x000fe20000000000 */
[----:B------:R-:W-:Y:S01]  /*47e0*/  F2FP.F16.F32.PACK_AB R62, R29, R28 ;  /* 0x0000001c1d3e723e */ /* 0x000fe200000000ff */
[----:B------:R-:W-:Y:S01]  /*47f0*/  UIADD3 UR8, UR15, 0x1800, URZ ;  /* 0x000018000f087890 */ /* 0x000fe2000fffe03f */
[----:B------:R-:W-:Y:S01]  /*4800*/  F2FP.F16.F32.PACK_AB R61, R234, R59 ;  /* 0x0000003bea3d723e */ /* 0x000fe200000000ff */
[----:B------:R-:W-:Y:S01]  /*4810*/  UMOV UR19, 0x80000020 ;  /* 0x8000002000137882 */ /* 0x000fe20000000000 */
[----:B------:R-:W-:Y:S01]  /*4820*/  F2FP.F16.F32.PACK_AB R63, R236, R235 ;  /* 0x000000ebec3f723e */ /* 0x000fe200000000ff */
[----:B------:R-:W-:Y:S01]  /*4830*/  UIADD3 UR10, UR15, 0x1c00, URZ ;  /* 0x00001c000f0a7890 */ /* 0x000fe2000fffe03f */
[----:B------:R-:W-:Y:S01]  /*4840*/  FSETP.GEU.AND P2, PT, R97, -126, PT ;  /* 0xc2fc00006100780b */ /* 0x000fe20003f4e000 */
[----:B------:R-:W-:Y:S01]  /*4850*/  UMOV UR11, 0x80000020 ;  /* 0x80000020000b7882 */ /* 0x000fe20000000000 */
[----:B------:R-:W-:Y:S01]  /*4860*/  WARPGROUP.ARRIVE ;  /* 0x00000000000079c5 */ /* 0x000fe20000000000 */
[----:B------:R-:W-:Y:S01]  /*4870*/  UMOV UR18, UR8 ;  /* 0x0000000800127c82 */ /* 0x000fe20008000000 */
[----:B------:R-:W-:Y:S01]  /*4880*/  UIADD3 UR8, UR15, 0x2400, URZ ;  /* 0x000024000f087890 */ /* 0x000fe2000fffe03f */
[----:B------:R-:W-:Y:S01]  /*4890*/  FSETP.GEU.AND P3, PT, R105, -126, PT ;  /* 0xc2fc00006900780b */ /* 0x000fe20003f6e000 */
[----:B------:R-:W-:Y:S01]  /*48a0*/  @!P5 FMUL R237, R237, 0.5 ;  /* 0x3f000000ededd820 */ /* 0x000fe20000400000 */
[----:B------:R-:W-:Y:S01]  /*48b0*/  FSETP.GEU.AND P4, PT, R113, -126, PT ;  /* 0xc2fc00007100780b */ /* 0x000fe20003f8e000 */
[----:B------:R-:W-:Y:S01]  /*48c0*/  HGMMA.64x32x16.F32 R216, R60, gdesc[UR4].tnspB, RZ, !UPT, gsb0 ;  /* 0x406000043cd87df0 */ /* 0x000fe2000c0008ff */
[----:B------:R-:W-:Y:S01]  /*48d0*/  UIADD3 UR6, UR15, 0x2000, URZ ;  /* 0x000020000f067890 */ /* 0x000fe2000fffe03f */
[----:B------:R-:W-:Y:S01]  /*48e0*/  @!P6 FMUL R58, R58, R58 ;  /* 0x0000003a3a3ae220 */ /* 0x000fe20000400000 */
[----:B------:R-:W-:Y:S01]  /*48f0*/  UMOV UR7, 0x80000020 ;  /* 0x8000002000077882 */ /* 0x000fe20000000000 */
[----:B------:R-:W2:Y:S01]  /*4900*/  MUFU.EX2 R237, R237 ;  /* 0x000000ed00ed7308 */ /* 0x000ea20000000800 */
[----:B------:R-:W-:Y:S01]  /*4910*/  @!P2 FMUL R97, R97, 0.5 ;  /* 0x3f0000006161a820 */ /* 0x000fe20000400000 */
[----:B------:R-:W-:Y:S01]  /*4920*/  FSETP.GEU.AND P6, PT, R124, -126, PT ;  /* 0xc2fc00007c00780b */ /* 0x000fe20003fce000 */
[----:B------:R-:W-:Y:S01]  /*4930*/  @!P1 FMUL R66, R66, R66 ;  /* 0x0000004242429220 */ /* 0x000fe20000400000 */
[----:B------:R-:W-:Y:S01]  /*4940*/  FSETP.GEU.AND P1, PT, R125, -126, PT ;  /* 0xc2fc00007d00780b */ /* 0x000fe20003f2e000 */
[----:B------:R-:W-:Y:S01]  /*4950*/  FADD R29, R29, R31 ;  /* 0x0000001f1d1d7221 */ /* 0x000fe20000000000 */
[----:B------:R-:W-:Y:S01]  /*4960*/  @!P3 FMUL R105, R105, 0.5 ;  /* 0x3f0000006969b820 */ /* 0x000fe20000400000 */
[----:B------:R-:W-:Y:S01]  /*4970*/  FADD R28, R28, R30 ;  /* 0x0000001e1c1c7221 */ /* 0x000fe20000000000 */
[----:B------:R-:W-:Y:S01]  /*4980*/  @!P4 FMUL R113, R113, 0.5 ;  /* 0x3f0000007171c820 */ /* 0x000fe20000400000 */
[----:B------:R-:W3:Y:S06]  /*4990*/  MUFU.EX2 R97, R97 ;  /* 0x0000006100617308 */ /* 0x000eec0000000800 */
[----:B------:R-:W-:-:S02]  /*49a0*/  @!P6 FMUL R124, R124, 0.5 ;  /* 0x3f0000007c7ce820 */ /* 0x000fc40000400000 */
[----:B------:R-:W4:Y:S01]  /*49b0*/  MUFU.EX2 R105, R105 ;  /* 0x0000006900697308 */ /* 0x000f220000000800 */
[----:B--2---:R-:W-:Y:S01]  /*49c0*/  @!P5 FMUL R237, R237, R237 ;  /* 0x000000edededd220 */ /* 0x004fe20000400000 */
[----:B------:R-:W-:Y:S01]  /*49d0*/  FSETP.GEU.AND P5, PT, R121, -126, PT ;  /* 0xc2fc00007900780b */ /* 0x000fe20003fae000 */
[----:B------:R-:W-:-:S05]  /*49e0*/  @!P1 FMUL R125, R125, 0.5 ;  /* 0x3f0000007d7d9820 */ /* 0x000fca0000400000 */
[----:B------:R-:W2:Y:S01]  /*49f0*/  MUFU.EX2 R113, R113 ;  /* 0x0000007100717308 */ /* 0x000ea20000000800 */
[----:B---3--:R-:W-:Y:S01]  /*4a00*/  @!P2 FMUL R97, R97, R97 ;  /* 0x000000616161a220 */ /* 0x008fe20000400000 */
[----:B------:R-:W-:-:S05]  /*4a10*/  FSETP.GEU.AND P2, PT, R96, -126, PT ;  /* 0xc2fc00006000780b */ /* 0x000fca0003f4e000 */
[----:B------:R-:W-:Y:S01]  /*4a20*/  @!P5 FMUL R121, R121, 0.5 ;  /* 0x3f0000007979d820 */ /* 0x000fe20000400000 */
[----:B------:R-:W3:Y:S01]  /*4a30*/  MUFU.EX2 R124, R124 ;  /* 0x0000007c007c7308 */ /* 0x000ee20000000800 */
[----:B----4-:R-:W-:Y:S01]  /*4a40*/  @!P3 FMUL R105, R105, R105 ;  /* 0x000000696969b220 */ /* 0x010fe20000400000 */
[----:B------:R-:W-:-:S05]  /*4a50*/  FSETP.GEU.AND P3, PT, R104, -126, PT ;  /* 0xc2fc00006800780b */ /* 0x000fca0003f6e000 */
[----:B------:R-:W-:Y:S01]  /*4a60*/  @!P2 FMUL R96, R96, 0.5 ;  /* 0x3f0000006060a820 */ /* 0x000fe20000400000 */
[----:B------:R-:W4:Y:S01]  /*4a70*/  MUFU.EX2 R121, R121 ;  /* 0x0000007900797308 */ /* 0x000f220000000800 */
[----:B--2---:R-:W-:Y:S01]  /*4a80*/  @!P4 FMUL R113, R113, R113 ;  /* 0x000000717171c220 */ /* 0x004fe20000400000 */
[----:B------:R-:W-:Y:S01]  /*4a90*/  FSETP.GEU.AND P4, PT, R112, -126, PT ;  /* 0xc2fc00007000780b */ /* 0x000fe20003f8e000 */
[----:B------:R-:W-:Y:S02]  /*4aa0*/  WARPGROUP.DEPBAR.LE gsb0, 0x0 ;  /* 0x00008000000079c5 */ /* 0x000fe40000010000 */
[----:B------:R-:W-:Y:S02]  /*4ab0*/  WARPGROUP.ARRIVE ;  /* 0x00000000000079c5 */ /* 0x000fe40000000000 */
[----:B------:R-:W-:Y:S01]  /*4ac0*/  @!P3 FMUL R104, R104, 0.5 ;  /* 0x3f0000006868b820 */ /* 0x000fe20000400000 */
[----:B------:R-:W2:Y:S01]  /*4ad0*/  MUFU.EX2 R96, R96 ;  /* 0x0000006000607308 */ /* 0x000ea20000000800 */
[----:B---3--:R-:W-:Y:S01]  /*4ae0*/  @!P6 FMUL R124, R124, R124 ;  /* 0x0000007c7c7ce220 */ /* 0x008fe20000400000 */
[----:B------:R-:W-:Y:S01]  /*4af0*/  FSETP.GEU.AND P6, PT, R128, -126, PT ;  /* 0xc2fc00008000780b */ /* 0x000fe20003fce000 */
[----:B------:R-:W-:Y:S01]  /*4b00*/  HGMMA.64x32x16.F32 R200, R60, gdesc[UR16].tnspB, RZ, !UPT, gsb0 ;  /* 0x406000103cc87df0 */ /* 0x000fe2000c0008ff */
[----:B------:R-:W-:-:S03]  /*4b10*/  UMOV UR19, 0x80000020 ;  /* 0x8000002000137882 */ /* 0x000fc60000000000 */
[----:B------:R-:W-:Y:S01]  /*4b20*/  @!P4 FMUL R112, R112, 0.5 ;  /* 0x3f0000007070c820 */ /* 0x000fe20000400000 */
[----:B------:R-:W3:Y:S01]  /*4b30*/  MUFU.EX2 R104, R104 ;  /* 0x0000006800687308 */ /* 0x000ee20000000800 */
[----:B----4-:R-:W-:Y:S01]  /*4b40*/  @!P5 FMUL R121, R121, R121 ;  /* 0x000000797979d220 */ /* 0x010fe20000400000 */
[----:B------:R-:W-:-:S05]  /*4b50*/  FSETP.GEU.AND P5, PT, R120, -126, PT ;  /* 0xc2fc00007800780b */ /* 0x000fca0003fae000 */
[----:B------:R-:W-:Y:S01]  /*4b60*/  @!P6 FMUL R128, R128, 0.5 ;  /* 0x3f0000008080e820 */ /* 0x000fe20000400000 */
[----:B------:R-:W4:Y:S01]  /*4b70*/  MUFU.EX2 R112, R112 ;  /* 0x0000007000707308 */ /* 0x000f220000000800 */
[----:B--2---:R-:W-:Y:S01]  /*4b80*/  @!P2 FMUL R96, R96, R96 ;  /* 0x000000606060a220 */ /* 0x004fe20000400000 */
[----:B------:R-:W-:-:S05]  /*4b90*/  FSETP.GEU.AND P2, PT, R93, -126, PT ;  /* 0xc2fc00005d00780b */ /* 0x000fca0003f4e000 */
[----:B------:R-:W-:Y:S01]  /*4ba0*/  @!P5 FMUL R120, R120, 0.5 ;  /* 0x3f0000007878d820 */ /* 0x000fe20000400000 */
        /* <DEDUP_REMOVED lines=14> */
[----:B------:R-:W-:Y:S01]  /*4c90*/  FSETP.GEU.AND P5, PT, R117, -126, PT ;  /* 0xc2fc00007500780b */ /* 0x000fe20003fae000 */
[----:B------:R-:W-:Y:S02]  /*4ca0*/  WARPGROUP.DEPBAR.LE gsb0, 0x0 ;  /* 0x00008000000079c5 */ /* 0x000fe40000010000 */
[----:B------:R-:W-:-:S03]  /*4cb0*/  WARPGROUP.ARRIVE ;  /* 0x00000000000079c5 */ /* 0x000fc60000000000 */
[----:B------:R-:W3:Y:S01]  /*4cc0*/  MUFU.EX2 R109, R109 ;  /* 0x0000006d006d7308 */ /* 0x000ee20000000800 */
[----:B----4-:R-:W-:Y:S01]  /*4cd0*/  @!P2 FMUL R93, R93, R93 ;  /* 0x0000005d5d5da220 */ /* 0x010fe20000400000 */
[----:B------:R-:W-:Y:S01]  /*4ce0*/  FSETP.GEU.AND P2, PT, R92, -126, PT ;  /* 0xc2fc00005c00780b */ /* 0x000fe20003f4e000 */
[----:B------:R-:W-:Y:S01]  /*4cf0*/  @!P6 FMUL R132, R132, 0.5 ;  /* 0x3f0000008484e820 */ /* 0x000fe20000400000 */
[----:B------:R-:W-:Y:S01]  /*4d00*/  HGMMA.64x32x16.F32 R184, R60, gdesc[UR8].tnspB, RZ, !UPT, gsb0 ;  /* 0x406000083cb87df0 */ /* 0x000fe2000c0008ff */
[----:B------:R-:W-:Y:S02]  /*4d10*/  UIADD3 UR10, UR15, 0x1c40, URZ ;  /* 0x00001c400f0a7890 */ /* 0x000fe4000fffe03f */
[----:B------:R-:W-:Y:S01]  /*4d20*/  @!P5 FMUL R117, R117, 0.5 ;  /* 0x3f0000007575d820 */ /* 0x000fe20000400000 */
[----:B------:R-:W-:Y:S01]  /*4d30*/  UMOV UR11, 0x80000020 ;  /* 0x80000020000b7882 */ /* 0x000fe20000000000 */
[----:B--2---:R-:W-:Y:S01]  /*4d40*/  @!P3 FMUL R100, R100, R100 ;  /* 0x000000646464b220 */ /* 0x004fe20000400000 */
[----:B------:R-:W-:Y:S01]  /*4d50*/  FSETP.GEU.AND P3, PT, R101, -126, PT ;  /* 0xc2fc00006500780b */ /* 0x000fe20003f6e000 */
[----:B------:R-:W2:Y:S04]  /*4d60*/  MUFU.EX2 R132, R132 ;  /* 0x0000008400847308 */ /* 0x000ea80000000800 */
[----:B------:R-:W-:Y:S01]  /*4d70*/  @!P2 FMUL R92, R92, 0.5 ;  /* 0x3f0000005c5ca820 */ /* 0x000fe20000400000 */
[----:B---3--:R-:W-:Y:S01]  /*4d80*/  @!P4 FMUL R109, R109, R109 ;  /* 0x0000006d6d6dc220 */ /* 0x008fe20000400000 */
[----:B------:R-:W-:-:S02]  /*4d90*/  FSETP.GEU.AND P4, PT, R108, -126, PT ;  /* 0xc2fc00006c00780b */ /* 0x000fc40003f8e000 */
[----:B------:R-:W3:Y:S04]  /*4da0*/  MUFU.EX2 R117, R117 ;  /* 0x0000007500757308 */ /* 0x000ee80000000800 */
[----:B------:R-:W-:-:S04]  /*4db0*/  @!P3 FMUL R101, R101, 0.5 ;  /* 0x3f0000006565b820 */ /* 0x000fc80000400000 */
        /* <DEDUP_REMOVED lines=22> */
[----:B------:R-:W-:Y:S01]  /*4f20*/  UMOV UR6, UR8 ;  /* 0x0000000800067c82 */ /* 0x000fe20008000000 */
[----:B------:R-:W-:Y:S01]  /*4f30*/  UMOV UR7, 0x80000020 ;  /* 0x8000002000077882 */ /* 0x000fe20000000000 */
[----:B------:R-:W-:Y:S01]  /*4f40*/  UIADD3 UR8, UR15, 0x1840, URZ ;  /* 0x000018400f087890 */ /* 0x000fe2000fffe03f */
[----:B------:R-:W-:Y:S01]  /*4f50*/  @!P3 FMUL R70, R70, 0.5 ;  /* 0x3f0000004646b820 */ /* 0x000fe20000400000 */
[----:B------:R-:W3:Y:S01]  /*4f60*/  MUFU.EX2 R67, R67 ;  /* 0x0000004300437308 */ /* 0x000ee20000000800 */
[----:B----4-:R-:W-:Y:S01]  /*4f70*/  @!P6 FMUL R90, R90, R90 ;  /* 0x0000005a5a5ae220 */ /* 0x010fe20000400000 */
[----:B------:R-:W-:-:S03]  /*4f80*/  FSETP.GEU.AND P6, PT, R98, -126, PT ;  /* 0xc2fc00006200780b */ /* 0x000fc60003fce000 */
[----:B------:R-:W-:Y:S01]  /*4f90*/  UMOV UR18, UR8 ;  /* 0x0000000800127c82 */ /* 0x000fe20008000000 */
[----:B------:R-:W-:Y:S01]  /*4fa0*/  UIADD3 UR8, UR15, 0x2440, URZ ;  /* 0x000024400f087890 */ /* 0x000fe2000fffe03f */
[----:B------:R-:W-:Y:S01]  /*4fb0*/  @!P4 FMUL R71, R71, 0.5 ;  /* 0x3f0000004747c820 */ /* 0x000fe20000400000 */
[----:B------:R-:W4:Y:S01]  /*4fc0*/  MUFU.EX2 R70, R70 ;  /* 0x0000004600467308 */ /* 0x000f220000000800 */
[----:B--2---:R-:W-:Y:S01]  /*4fd0*/  @!P5 FMUL R116, R116, R116 ;  /* 0x000000747474d220 */ /* 0x004fe20000400000 */
[----:B------:R-:W-:Y:S01]  /*4fe0*/  FSETP.GEU.AND P5, PT, R74, -126, PT ;  /* 0xc2fc00004a00780b */ /* 0x000fe20003fae000 */
[----:B------:R-:W-:-:S04]  /*4ff0*/  FADD R59, R59, R90 ;  /* 0x0000005a3b3b7221 */ /* 0x000fc80000000000 */
        /* <DEDUP_REMOVED lines=17> */
[----:B-1----:R-:W-:Y:S02]  /*5110*/  WARPGROUP.ARRIVE ;  /* 0x00000000000079c5 */ /* 0x002fe40000000000 */
[----:B------:R-:W-:Y:S01]  /*5120*/  @!P4 FMUL R79, R79, 0.5 ;  /* 0x3f0000004f4fc820 */ /* 0x000fe20000400000 */
[----:B------:R-:W1:Y:S01]  /*5130*/  MUFU.EX2 R78, R78 ;  /* 0x0000004e004e7308 */ /* 0x000e620000000800 */
[----:B----4-:R-:W-:Y:S01]  /*5140*/  @!P5 FMUL R74, R74, R74 ;  /* 0x0000004a4a4ad220 */ /* 0x010fe20000400000 */
[----:B------:R-:W-:Y:S01]  /*5150*/  FSETP.GEU.AND P5, PT, R82, -126, PT ;  /* 0xc2fc00005200780b */ /* 0x000fe20003fae000 */
[----:B------:R-:W-:Y:S01]  /*5160*/  HGMMA.64x32x16.F32 R152, R60, gdesc[UR4].tnspB, RZ, !UPT, gsb0 ;  /* 0x406000043c987df0 */ /* 0x000fe2000c0008ff */
[----:B------:R-:W-:-:S03]  /*5170*/  UIADD3 UR6, UR15, 0x1440, URZ ;  /* 0x000014400f067890 */ /* 0x000fc6000fffe03f */
[----:B------:R-:W-:Y:S01]  /*5180*/  @!P1 FMUL R129, R129, 0.5 ;  /* 0x3f00000081819820 */ /* 0x000fe20000400000 */
[----:B------:R-:W-:Y:S01]  /*5190*/  UMOV UR7, 0x80000020 ;  /* 0x8000002000077882 */ /* 0x000fe20000000000 */
[----:B------:R-:W3:Y:S01]  /*51a0*/  MUFU.EX2 R79, R79 ;  /* 0x0000004f004f7308 */ /* 0x000ee20000000800 */
[----:B--2---:R-:W-:Y:S01]  /*51b0*/  @!P2 FMUL R75, R75, R75 ;  /* 0x0000004b4b4ba220 */ /* 0x004fe20000400000 */
[----:B------:R-:W-:-:S04]  /*51c0*/  FSETP.GEU.AND P2, PT, R83, -126, PT ;  /* 0xc2fc00005300780b */ /* 0x000fc80003f4e000 */
[----:B------:R-:W-:Y:S02]  /*51d0*/  @!P5 FMUL R82, R82, 0.5 ;  /* 0x3f0000005252d820 */ /* 0x000fe40000400000 */
[----:B------:R-:W2:Y:S01]  /*51e0*/  MUFU.EX2 R129, R129 ;  /* 0x0000008100817308 */ /* 0x000ea20000000800 */
[----:B-1----:R-:W-:Y:S01]  /*51f0*/  @!P3 FMUL R78, R78, R78 ;  /* 0x0000004e4e4eb220 */ /* 0x002fe20000400000 */
[----:B------:R-:W-:-:S05]  /*5200*/  FSETP.GEU.AND P3, PT, R86, -126, PT ;  /* 0xc2fc00005600780b */ /* 0x000fca0003f6e000 */
[----:B------:R-:W-:Y:S01]  /*5210*/  @!P2 FMUL R83, R83, 0.5 ;  /* 0x3f0000005353a820 */ /* 0x000fe20000400000 */
[----:B------:R-:W1:Y:S01]  /*5220*/  MUFU.EX2 R82, R82 ;  /* 0x0000005200527308 */ /* 0x000e620000000800 */
[----:B---3--:R-:W-:Y:S01]  /*5230*/  @!P4 FMUL R79, R79, R79 ;  /* 0x0000004f4f4fc220 */ /* 0x008fe20000400000 */
[----:B------:R-:W-:-:S05]  /*5240*/  FSETP.GEU.AND P4, PT, R87, -126, PT ;  /* 0xc2fc00005700780b */ /* 0x000fca0003f8e000 */
[----:B------:R-:W-:Y:S01]  /*5250*/  @!P3 FMUL R86, R86, 0.5 ;  /* 0x3f0000005656b820 */ /* 0x000fe20000400000 */
[----:B------:R-:W3:Y:S01]  /*5260*/  MUFU.EX2 R83, R83 ;  /* 0x0000005300537308 */ /* 0x000ee20000000800 */
[----:B--2---:R-:W-:Y:S01]  /*5270*/  @!P1 FMUL R129, R129, R129 ;  /* 0x0000008181819220 */ /* 0x004fe20000400000 */
[----:B------:R-:W-:-:S05]  /*5280*/  FSETP.GEU.AND P1, PT, R133, -126, PT ;  /* 0xc2fc00008500780b */ /* 0x000fca0003f2e000 */
[----:B------:R-:W-:Y:S01]  /*5290*/  @!P4 FMUL R87, R87, 0.5 ;  /* 0x3f0000005757c820 */ /* 0x000fe20000400000 */
[----:B------:R-:W2:Y:S01]  /*52a0*/  MUFU.EX2 R86, R86 ;  /* 0x0000005600567308 */ /* 0x000ea20000000800 */
[----:B-1----:R-:W-:Y:S01]  /*52b0*/  @!P5 FMUL R82, R82, R82 ;  /* 0x000000525252d220 */ /* 0x002fe20000400000 */
[----:B------:R-:W-:-:S05]  /*52c0*/  FSETP.GEU.AND P5, PT, R91, -126, PT ;  /* 0xc2fc00005b00780b */ /* 0x000fca0003fae000 */
[----:B------:R-:W-:Y:S01]  /*52d0*/  @!P1 FMUL R133, R133, 0.5 ;  /* 0x3f00000085859820 */ /* 0x000fe20000400000 */
[----:B------:R-:W1:Y:S01]  /*52e0*/  MUFU.EX2 R87, R87 ;  /* 0x0000005700577308 */ /* 0x000e620000000800 */
[----:B---3--:R-:W-:Y:S01]  /*52f0*/  @!P2 FMUL R83, R83, R83 ;  /* 0x000000535353a220 */ /* 0x008fe20000400000 */
[----:B------:R-:W-:Y:S01]  /*5300*/  FSETP.GEU.AND P2, PT, R94, -126, PT ;  /* 0xc2fc00005e00780b */ /* 0x000fe20003f4e000 */
[----:B------:R-:W-:Y:S02]  /*5310*/  WARPGROUP.DEPBAR.LE gsb0, 0x0 ;  /* 0x00008000000079c5 */ /* 0x000fe40000010000 */
[----:B------:R-:W-:Y:S01]  /*5320*/  F2FP.F16.F32.PACK_AB R60, R33, R32 ;  /* 0x00000020213c723e */ /* 0x000fe200000000ff */
[----:B--2---:R-:W-:Y:S01]  /*5330*/  @!P3 FMUL R86, R86, R86 ;  /* 0x000000565656b220 */ /* 0x004fe20000400000 */
[----:B------:R-:W-:Y:S01]  /*5340*/  F2FP.F16.F32.PACK_AB R62, R37, R36 ;  /* 0x00000024253e723e */ /* 0x000fe200000000ff */
[----:B------:R-:W-:Y:S01]  /*5350*/  @!P5 FMUL R91, R91, 0.5 ;  /* 0x3f0000005b5bd820 */ /* 0x000fe20000400000 */
[----:B------:R-:W-:Y:S01]  /*5360*/  F2FP.F16.F32.PACK_AB R61, R97, R237 ;  /* 0x000000ed613d723e */ /* 0x000fe200000000ff */
[----:B------:R-:W2:Y:S01]  /*5370*/  MUFU.EX2 R133, R133 ;  /* 0x0000008500857308 */ /* 0x000ea20000000800 */
[----:B------:R-:W-:-:S04]  /*5380*/  F2FP.F16.F32.PACK_AB R63, R113, R105 ;  /* 0x00000069713f723e */ /* 0x000fc800000000ff */
[----:B------:R-:W-:Y:S01]  /*5390*/  @!P2 FMUL R94, R94, 0.5 ;  /* 0x3f0000005e5ea820 */ /* 0x000fe20000400000 */
[----:B------:R-:W-:Y:S01]  /*53a0*/  FSETP.GEU.AND P3, PT, R95, -126, PT ;  /* 0xc2fc00005f00780b */ /* 0x000fe20003f6e000 */
[----:B-1----:R-:W-:Y:S01]  /*53b0*/  @!P4 FMUL R87, R87, R87 ;  /* 0x000000575757c220 */ /* 0x002fe20000400000 */
[----:B------:R-:W-:Y:S01]  /*53c0*/  WARPGROUP.ARRIVE ;  /* 0x00000000000079c5 */ /* 0x000fe20000000000 */
[----:B------:R-:W-:Y:S01]  /*53d0*/  FSETP.GEU.AND P4, PT, R136, -126, PT ;  /* 0xc2fc00008800780b */ /* 0x000fe20003f8e000 */
[----:B------:R-:W-:Y:S01]  /*53e0*/  FADD R32, R32, R35 ;  /* 0x0000002320207221 */ /* 0x000fe20000000000 */
[----:B------:R-:W1:Y:S01]  /*53f0*/  MUFU.EX2 R91, R91 ;  /* 0x0000005b005b7308 */ /* 0x000e620000000800 */
[----:B------:R-:W-:Y:S01]  /*5400*/  FADD R33, R33, R39 ;  /* 0x0000002721217221 */ /* 0x000fe20000000000 */
[----:B------:R-:W-:Y:S01]  /*5410*/  FADD R37, R37, R38 ;  /* 0x0000002625257221 */ /* 0x000fe20000000000 */
[----:B------:R-:W-:Y:S01]  /*5420*/  HGMMA.64x32x16.F32 R216, R60, gdesc[UR4].tnspB, R216, gsb0 ;  /* 0x406000043cd87df0 */ /* 0x000fe200080008d8 */
[----:B------:R-:W-:Y:S01]  /*5430*/  UIADD3 UR6, UR15, 0x2040, URZ ;  /* 0x000020400f067890 */ /* 0x000fe2000fffe03f */
[----:B------:R-:W-:-:S03]  /*5440*/  UMOV UR7, 0x80000020 ;  /* 0x8000002000077882 */ /* 0x000fc60000000000 */
[----:B------:R-:W-:Y:S01]  /*5450*/  @!P3 FMUL R95, R95, 0.5 ;  /* 0x3f0000005f5fb820 */ /* 0x000fe20000400000 */
[----:B------:R-:W3:Y:S01]  /*5460*/  MUFU.EX2 R94, R94 ;  /* 0x0000005e005e7308 */ /* 0x000ee20000000800 */
[----:B--2---:R-:W-:Y:S01]  /*5470*/  @!P1 FMUL R133, R133, R133 ;  /* 0x0000008585859220 */ /* 0x004fe20000400000 */
[----:B------:R-:W-:Y:S01]  /*5480*/  FSETP.GEU.AND P1, PT, R137, -126, PT ;  /* 0xc2fc00008900780b */ /* 0x000fe20003f2e000 */
[----:B------:R-:W-:-:S05]  /*5490*/  @!P4 FMUL R136, R136, 0.5 ;  /* 0x3f0000008888c820 */ /* 0x000fca0000400000 */
        /* <DEDUP_REMOVED lines=18> */
[----:B------:R-:W-:Y:S01]  /*55c0*/  ISETP.GE.AND P1, PT, R23, 0x101, PT ;  /* 0x000001011700780c */ /* 0x000fe20003f26270 */
[----:B------:R-:W-:Y:S01]  /*55d0*/  FADD R23, R24, R26 ;  /* 0x0000001a18177221 */ /* 0x000fe20000000000 */
[----:B------:R-:W-:Y:S02]  /*55e0*/  WARPGROUP.DEPBAR.LE gsb0, 0x0 ;  /* 0x00008000000079c5 */ /* 0x000fe40000010000 */
[----:B------:R-:W-:Y:S01]  /*55f0*/  WARPGROUP.ARRIVE ;  /* 0x00000000000079c5 */ /* 0x000fe20000000000 */
[----:B------:R-:W-:Y:S01]  /*5600*/  F2FP.F16.F32.PACK_AB R24, R39, R35 ;  /* 0x000000232718723e */ /* 0x000fe200000000ff */
[----:B------:R-:W-:Y:S01]  /*5610*/  @!P6 FMUL R106, R106, 0.5 ;  /* 0x3f0000006a6ae820 */ /* 0x000fe20000400000 */
[----:B--2---:R-:W-:Y:S01]  /*5620*/  @!P5 FMUL R99, R99, R99 ;  /* 0x000000636363d220 */ /* 0x004fe20000400000 */
[----:B------:R-:W-:Y:S01]  /*5630*/  FSETP.GEU.AND P5, PT, R107, -126, PT ;  /* 0xc2fc00006b00780b */ /* 0x000fe20003fae000 */
[----:B------:R-:W2:Y:S01]  /*5640*/  MUFU.EX2 R136, R136 ;  /* 0x0000008800887308 */ /* 0x000ea20000000800 */
[----:B------:R-:W-:Y:S01]  /*5650*/  HGMMA.64x32x16.F32 R200, R60, gdesc[UR16].tnspB, R200, gsb0 ;  /* 0x406000103cc87df0 */ /* 0x000fe200080008c8 */
[----:B------:R-:W-:Y:S01]  /*5660*/  UMOV UR19, 0x80000020 ;  /* 0x8000002000137882 */ /* 0x000fe20000000000 */
[----:B------:R-:W-:Y:S01]  /*5670*/  FADD R97, R97, R99 ;  /* 0x0000006361617221 */ /* 0x000fe20000000000 */
[----:B-1----:R-:W-:Y:S01]  /*5680*/  @!P2 FMUL R102, R102, R102 ;  /* 0x000000666666a220 */ /* 0x002fe20000400000 */
[----:B------:R-:W-:-:S03]  /*5690*/  FSETP.GEU.AND P2, PT, R110, -126, PT ;  /* 0xc2fc00006e00780b */ /* 0x000fc60003f4e000 */
[----:B------:R-:W1:Y:S04]  /*56a0*/  MUFU.EX2 R106, R106 ;  /* 0x0000006a006a7308 */ /* 0x000e680000000800 */
[----:B------:R-:W-:Y:S01]  /*56b0*/  @!P5 FMUL R107, R107, 0.5 ;  /* 0x3f0000006b6bd820 */ /* 0x000fe20000400000 */
[----:B--2---:R-:W-:-:S05]  /*56c0*/  @!P4 FMUL R136, R136, R136 ;  /* 0x000000888888c220 */ /* 0x004fca0000400000 */
[----:B------:R-:W2:Y:S01]  /*56d0*/  MUFU.EX2 R107, R107 ;  /* 0x0000006b006b7308 */ /* 0x000ea20000000800 */
[----:B------:R-:W-:Y:S01]  /*56e0*/  FSETP.GEU.AND P4, PT, R140, -126, PT ;  /* 0xc2fc00008c00780b */ /* 0x000fe20003f8e000 */
[----:B------:R-:W-:Y:S01]  /*56f0*/  @!P2 FMUL R110, R110, 0.5 ;  /* 0x3f0000006e6ea820 */ /* 0x000fe20000400000 */
[----:B-1----:R-:W-:Y:S01]  /*5700*/  @!P6 FMUL R106, R106, R106 ;  /* 0x0000006a6a6ae220 */ /* 0x002fe20000400000 */
[----:B------:R-:W-:-:S10]  /*5710*/  FSETP.GEU.AND P6, PT, R115, -126, PT ;  /* 0xc2fc00007300780b */ /* 0x000fd40003fce000 */
[----:B------:R-:W-:Y:S01]  /*5720*/  @!P4 FMUL R140, R140, 0.5 ;  /* 0x3f0000008c8cc820 */ /* 0x000fe20000400000 */
[----:B--2---:R-:W-:Y:S01]  /*5730*/  @!P5 FMUL R107, R107, R107 ;  /* 0x0000006b6b6bd220 */ /* 0x004fe20000400000 */
[----:B------:R-:W-:-:S04]  /*5740*/  FSETP.GEU.AND P5, PT, R118, -126, PT ;  /* 0xc2fc00007600780b */ /* 0x000fc80003fae000 */
[----:B------:R-:W1:Y:S01]  /*5750*/  MUFU.EX2 R140, R140 ;  /* 0x0000008c008c7308 */ /* 0x000e620000000800 */
[----:B------:R-:W-:-:S08]  /*5760*/  @!P6 FMUL R115, R115, 0.5 ;  /* 0x3f0000007373e820 */ /* 0x000fd00000400000 */
[----:B------:R-:W-:Y:S01]  /*5770*/  @!P5 FMUL R118, R118, 0.5 ;  /* 0x3f0000007676d820 */ /* 0x000fe20000400000 */
[----:B------:R-:W-:Y:S02]  /*5780*/  WARPGROUP.DEPBAR.LE gsb0, 0x0 ;  /* 0x00008000000079c5 */ /* 0x000fe40000010000 */
[----:B------:R-:W-:Y:S01]  /*5790*/  WARPGROUP.ARRIVE ;  /* 0x00000000000079c5 */ /* 0x000fe20000000000 */
[----:B------:R-:W2:Y:S01]  /*57a0*/  MUFU.EX2 R39, R118 ;  /* 0x0000007600277308 */ /* 0x000ea20000000800 */
[----:B-1----:R-:W-:Y:S01]  /*57b0*/  @!P4 FMUL R140, R140, R140 ;  /* 0x0000008c8c8cc220 */ /* 0x002fe20000400000 */
[----:B------:R-:W-:-:S03]  /*57c0*/  FSETP.GEU.AND P4, PT, R114, -126, PT ;  /* 0xc2fc00007200780b */ /* 0x000fc60003f8e000 */
[----:B------:R-:W-:Y:S01]  /*57d0*/  HGMMA.64x32x16.F32 R184, R60, gdesc[UR8].tnspB, R184, gsb0 ;  /* 0x406000083cb87df0 */ /* 0x000fe200080008b8 */
[----:B------:R-:W-:Y:S01]  /*57e0*/  UIADD3 UR10, UR15, 0x1c80, URZ ;  /* 0x00001c800f0a7890 */ /* 0x000fe2000fffe03f */
[----:B------:R-:W-:-:S08]  /*57f0*/  UMOV UR11, 0x80000020 ;  /* 0x80000020000b7882 */ /* 0x000fd00000000000 */
[----:B------:R-:W-:Y:S01]  /*5800*/  @!P4 FMUL R114, R114, 0.5 ;  /* 0x3f0000007272c820 */ /* 0x000fe20000400000 */
[----:B--2---:R-:W-:Y:S01]  /*5810*/  @!P5 FMUL R39, R39, R39 ;  /* 0x000000272727d220 */ /* 0x004fe20000400000 */
[C---:B------:R-:W-:Y:S02]  /*5820*/  FSETP.GEU.AND P5, PT, R127.reuse, -126, PT ;  /* 0xc2fc00007f00780b */ /* 0x040fe40003fae000 */
[----:B------:R-:W1:Y:S11]  /*5830*/  MUFU.EX2 R35, R114 ;  /* 0x0000007200237308 */ /* 0x000e760000000800 */
[----:B------:R-:W-:Y:S01]  /*5840*/  @!P5 FMUL R127, R127, 0.5 ;  /* 0x3f0000007f7fd820 */ /* 0x000fe20000400000 */
[----:B-1----:R-:W-:Y:S01]  /*5850*/  @!P4 FMUL R35, R35, R35 ;  /* 0x000000232323c220 */ /* 0x002fe20000400000 */
[----:B------:R-:W-:-:S04]  /*5860*/  FSETP.GEU.AND P4, PT, R123, -126, PT ;  /* 0xc2fc00007b00780b */ /* 0x000fc80003f8e000 */
[----:B------:R-:W1:Y:S09]  /*5870*/  MUFU.EX2 R127, R127 ;  /* 0x0000007f007f7308 */ /* 0x000e720000000800 */
[----:B------:R-:W-:Y:S01]  /*5880*/  @!P4 FMUL R123, R123, 0.5 ;  /* 0x3f0000007b7bc820 */ /* 0x000fe20000400000 */
[----:B------:R-:W-:-:S02]  /*5890*/  WARPGROUP.DEPBAR.LE gsb0, 0x0 ;  /* 0x00008000000079c5 */ /* 0x000fc40000010000 */
[----:B------:R-:W-:-:S03]  /*58a0*/  WARPGROUP.ARRIVE ;  /* 0x00000000000079c5 */ /* 0x000fc60000000000 */
[----:B------:R-:W2:Y:S01]  /*58b0*/  MUFU.EX2 R123, R123 ;  /* 0x0000007b007b7308 */ /* 0x000ea20000000800 */
[----:B-1----:R-:W-:Y:S01]  /*58c0*/  @!P5 FMUL R127, R127, R127 ;  /* 0x0000007f7f7fd220 */ /* 0x002fe20000400000 */
[----:B------:R-:W-:Y:S01]  /*58d0*/  FSETP.GEU.AND P5, PT, R135, -126, PT ;  /* 0xc2fc00008700780b */ /* 0x000fe20003fae000 */
[----:B------:R-:W-:Y:S01]  /*58e0*/  HGMMA.64x32x16.F32 R168, R60, gdesc[UR4].tnspB, R168, gsb0 ;  /* 0x406000043ca87df0 */ /* 0x000fe200080008a8 */
[----:B------:R-:W-:Y:S01]  /*58f0*/  UMOV UR6, UR8 ;  /* 0x0000000800067c82 */ /* 0x000fe20008000000 */
[----:B------:R-:W-:Y:S01]  /*5900*/  UMOV UR7, 0x80000020 ;  /* 0x8000002000077882 */ /* 0x000fe20000000000 */
[----:B------:R-:W-:-:S07]  /*5910*/  UIADD3 UR8, UR15, 0x1880, URZ ;  /* 0x000018800f087890 */ /* 0x000fce000fffe03f */
[----:B------:R-:W-:Y:S01]  /*5920*/  UMOV UR18, UR8 ;  /* 0x0000000800127c82 */ /* 0x000fe20008000000 */
[----:B------:R-:W-:Y:S01]  /*5930*/  UIADD3 UR8, UR15, 0x2480, URZ ;  /* 0x000024800f087890 */ /* 0x000fe2000fffe03f */
[----:B--2---:R-:W-:Y:S01]  /*5940*/  @!P4 FMUL R123, R123, R123 ;  /* 0x0000007b7b7bc220 */ /* 0x004fe20000400000 */
[----:B------:R-:W-:Y:S01]  /*5950*/  FSETP.GEU.AND P4, PT, R131, -126, PT ;  /* 0xc2fc00008300780b */ /* 0x000fe20003f8e000 */
[----:B------:R-:W-:-:S12]  /*5960*/  @!P5 FMUL R135, R135, 0.5 ;  /* 0x3f0000008787d820 */ /* 0x000fd80000400000 */
[----:B------:R-:W-:Y:S01]  /*5970*/  @!P4 FMUL R131, R131, 0.5 ;  /* 0x3f0000008383c820 */ /* 0x000fe20000400000 */
[----:B------:R-:W-:Y:S02]  /*5980*/  WARPGROUP.DEPBAR.LE gsb0, 0x0 ;  /* 0x00008000000079c5 */ /* 0x000fe40000010000 */
[----:B------:R-:W-:-:S06]  /*5990*/  WARPGROUP.ARRIVE ;  /* 0x00000000000079c5 */ /* 0x000fcc0000000000 */
[----:B------:R-:W-:Y:S01]  /*59a0*/  HGMMA.64x32x16.F32 R152, R60, gdesc[UR4].tnspB, R152, gsb0 ;  /* 0x406000043c987df0 */ /* 0x000fe20008000898 */
[----:B------:R-:W-:Y:S01]  /*59b0*/  UIADD3 UR6, UR15, 0x1480, URZ ;  /* 0x000014800f067890 */ /* 0x000fe2000fffe03f */
[----:B------:R-:W-:Y:S01]  /*59c0*/  UMOV UR7, 0x80000020 ;  /* 0x8000002000077882 */ /* 0x000fe20000000000 */
[----:B------:R-:W-:Y:S02]  /*59d0*/  WARPGROUP.DEPBAR.LE gsb0, 0x0 ;  /* 0x00008000000079c5 */ /* 0x000fe40000010000 */
[----:B------:R-:W-:Y:S01]  /*59e0*/  F2FP.F16.F32.PACK_AB R60, R41, R40 ;  /* 0x00000028293c723e */ /* 0x000fe200000000ff */
[----:B------:R-:W-:Y:S01]  /*59f0*/  FADD R40, R40, R42 ;  /* 0x0000002a28287221 */ /* 0x000fe20000000000 */
[C---:B------:R-:W-:Y:S01]  /*5a00*/  F2FP.F16.F32.PACK_AB R62, R45.reuse, R44 ;  /* 0x0000002c2d3e723e */ /* 0x040fe200000000ff */
[----:B------:R-:W-:Y:S01]  /*5a10*/  FADD R45, R45, R50 ;  /* 0x000000322d2d7221 */ /* 0x000fe20000000000 */
[----:B------:R-:W-:Y:S01]  /*5a20*/  F2FP.F16.F32.PACK_AB R61, R96, R121 ;  /* 0x00000079603d723e */ /* 0x000fe200000000ff */
[----:B------:R-:W-:Y:S01]  /*5a30*/  FADD R41, R41, R43 ;  /* 0x0000002b29297221 */ /* 0x000fe20000000000 */
[----:B------:R-:W-:Y:S01]  /*5a40*/  F2FP.F16.F32.PACK_AB R63, R112, R104 ;  /* 0x00000068703f723e */ /* 0x000fe200000000ff */
[----:B------:R-:W-:Y:S01]  /*5a50*/  FADD R44, R44, R46 ;  /* 0x0000002e2c2c7221 */ /* 0x000fe20000000000 */
[----:B------:R-:W-:Y:S01]  /*5a60*/  FADD R121, R121, R106 ;  /* 0x0000006a79797221 */ /* 0x000fe20000000000 */
[----:B------:R-:W-:Y:S01]  /*5a70*/  FADD R96, R96, R107 ;  /* 0x0000006b60607221 */ /* 0x000fe20000000000 */
[----:B------:R-:W-:-:S06]  /*5a80*/  WARPGROUP.ARRIVE ;  /* 0x00000000000079c5 */ /* 0x000fcc0000000000 */
[----:B------:R-:W-:Y:S01]  /*5a90*/  HGMMA.64x32x16.F32 R216, R60, gdesc[UR4].tnspB, R216, gsb0 ;  /* 0x406000043cd87df0 */ /* 0x000fe200080008d8 */
[----:B------:R-:W-:Y:S01]  /*5aa0*/  UIADD3 UR6, UR15, 0x2080, URZ ;  /* 0x000020800f067890 */ /* 0x000fe2000fffe03f */
[----:B------:R-:W-:Y:S01]  /*5ab0*/  UMOV UR7, 0x80000020 ;  /* 0x8000002000077882 */ /* 0x000fe20000000000 */
[----:B------:R-:W-:Y:S02]  /*5ac0*/  WARPGROUP.DEPBAR.LE gsb0, 0x0 ;  /* 0x00008000000079c5 */ /* 0x000fe40000010000 */
[----:B------:R-:W-:-:S06]  /*5ad0*/  WARPGROUP.ARRIVE ;  /* 0x00000000000079c5 */ /* 0x000fcc0000000000 */
[----:B------:R-:W-:Y:S01]  /*5ae0*/  HGMMA.64x32x16.F32 R200, R60, gdesc[UR16].tnspB, R200, gsb0 ;  /* 0x406000103cc87df0 */ /* 0x000fe200080008c8 */
[----:B------:R-:W-:Y:S02]  /*5af0*/  UMOV UR19, 0x80000020 ;  /* 0x8000002000137882 */ /* 0x000fe40000000000 */
[----:B------:R-:W-:Y:S02]  /*5b00*/  WARPGROUP.DEPBAR.LE gsb0, 0x0 ;  /* 0x00008000000079c5 */ /* 0x000fe40000010000 */
[----:B------:R-:W-:-:S06]  /*5b10*/  WARPGROUP.ARRIVE ;  /* 0x00000000000079c5 */ /* 0x000fcc0000000000 */
[----:B------:R-:W-:Y:S01]  /*5b20*/  HGMMA.64x32x16.F32 R184, R60, gdesc[UR8].tnspB, R184, gsb0 ;  /* 0x406000083cb87df0 */ /* 0x000fe200080008b8 */
[----:B------:R-:W-:Y:S01]  /*5b30*/  UIADD3 UR10, UR15, 0x1cc0, URZ ;  /* 0x00001cc00f0a7890 */ /* 0x000fe2000fffe03f */
[----:B------:R-:W-:Y:S01]  /*5b40*/  UMOV UR11, 0x80000020 ;  /* 0x80000020000b7882 */ /* 0x000fe20000000000 */
[----:B------:R-:W-:Y:S02]  /*5b50*/  WARPGROUP.DEPBAR.LE gsb0, 0x0 ;  /* 0x00008000000079c5 */ /* 0x000fe40000010000 */
[----:B------:R-:W-:-:S06]  /*5b60*/  WARPGROUP.ARRIVE ;  /* 0x00000000000079c5 */ /* 0x000fcc0000000000 */
[----:B------:R-:W-:Y:S01]  /*5b70*/  HGMMA.64x32x16.F32 R168, R60, gdesc[UR4].tnspB, R168, gsb0 ;  /* 0x406000043ca87df0 */ /* 0x000fe200080008a8 */
[----:B------:R-:W-:Y:S01]  /*5b80*/  UMOV UR6, UR8 ;  /* 0x0000000800067c82 */ /* 0x000fe20008000000 */
[----:B------:R-:W-:Y:S01]  /*5b90*/  UMOV UR7, 0x80000020 ;  /* 0x8000002000077882 */ /* 0x000fe20000000000 */
[----:B------:R-:W-:-:S07]  /*5ba0*/  UIADD3 UR8, UR15, 0x18c0, URZ ;  /* 0x000018c00f087890 */ /* 0x000fce000fffe03f */
[----:B------:R-:W-:Y:S01]  /*5bb0*/  UMOV UR18, UR8 ;  /* 0x0000000800127c82 */ /* 0x000fe20008000000 */
[----:B------:R-:W-:Y:S01]  /*5bc0*/  UIADD3 UR8, UR15, 0x24c0, URZ ;  /* 0x000024c00f087890 */ /* 0x000fe2000fffe03f */
[----:B------:R-:W-:Y:S02]  /*5bd0*/  WARPGROUP.DEPBAR.LE gsb0, 0x0 ;  /* 0x00008000000079c5 */ /* 0x000fe40000010000 */
[----:B------:R-:W-:-:S06]  /*5be0*/  WARPGROUP.ARRIVE ;  /* 0x00000000000079c5 */ /* 0x000fcc0000000000 */
[----:B------:R-:W-:Y:S01]  /*5bf0*/  HGMMA.64x32x16.F32 R152, R60, gdesc[UR4].tnspB, R152, gsb0 ;  /* 0x406000043c987df0 */ /* 0x000fe20008000898 */
[----:B------:R-:W-:Y:S01]  /*5c00*/  UIADD3 UR6, UR15, 0x14c0, URZ ;  /* 0x000014c00f067890 */ /* 0x000fe2000fffe03f */
[----:B------:R-:W-:Y:S01]  /*5c10*/  UMOV UR7, 0x80000020 ;  /* 0x8000002000077882 */ /* 0x000fe20000000000 */
[----:B------:R-:W-:Y:S02]  /*5c20*/  WARPGROUP.DEPBAR.LE gsb0, 0x0 ;  /* 0x00008000000079c5 */ /* 0x000fe40000010000 */
[C---:B------:R-:W-:Y:S01]  /*5c30*/  F2FP.F16.F32.PACK_AB R60, R49.reuse, R48 ;  /* 0x00000030313c723e */ /* 0x040fe200000000ff */
[----:B------:R-:W-:Y:S01]  /*5c40*/  FADD R49, R49, R51 ;  /* 0x0000003331317221 */ /* 0x000fe20000000000 */
[----:B------:R-:W-:Y:S01]  /*5c50*/  F2FP.F16.F32.PACK_AB R62, R53, R52 ;  /* 0x00000034353e723e */ /* 0x000fe200000000ff */
        /* <DEDUP_REMOVED lines=36> */
[----:B------:R-:W-:Y:S01]  /*5ea0*/  F2FP.F16.F32.PACK_AB R62, R65, R64 ;  /* 0x00000040413e723e */ /* 0x000fe200000000ff */
[----:B------:R-:W-:Y:S01]  /*5eb0*/  FADD R57, R57, R66 ;  /* 0x0000004239397221 */ /* 0x000fe20000000000 */
[C---:B------:R-:W-:Y:S01]  /*5ec0*/  F2FP.F16.F32.PACK_AB R61, R92.reuse, R117 ;  /* 0x000000755c3d723e */ /* 0x040fe200000000ff */
[----:B------:R-:W-:Y:S01]  /*5ed0*/  FADD R92, R92, R123 ;  /* 0x0000007b5c5c7221 */ /* 0x000fe20000000000 */
[C---:B------:R-:W-:Y:S01]  /*5ee0*/  F2FP.F16.F32.PACK_AB R63, R108.reuse, R101 ;  /* 0x000000656c3f723e */ /* 0x040fe200000000ff */
[----:B------:R-:W-:Y:S01]  /*5ef0*/  FADD R108, R108, R127 ;  /* 0x0000007f6c6c7221 */ /* 0x000fe20000000000 */
[----:B------:R-:W-:-:S02]  /*5f00*/  FADD R23, R23, R56 ;  /* 0x0000003817177221 */ /* 0x000fc40000000000 */
        /* <DEDUP_REMOVED lines=27> */
[----:B------:R-:W-:Y:S02]  /*60c0*/  F2FP.F16.F32.PACK_AB R60, R69, R68 ;  /* 0x00000044453c723e */ /* 0x000fe400000000ff */
[C---:B------:R-:W-:Y:S01]  /*60d0*/  F2FP.F16.F32.PACK_AB R62, R88.reuse, R73 ;  /* 0x00000049583e723e */ /* 0x040fe200000000ff */
[----:B------:R-:W-:Y:S01]  /*60e0*/  FADD R73, R73, R132 ;  /* 0x0000008449497221 */ /* 0x000fe20000000000 */
[----:B------:R-:W-:Y:S01]  /*60f0*/  F2FP.F16.F32.PACK_AB R61, R67, R116 ;  /* 0x00000074433d723e */ /* 0x000fe200000000ff */
[----:B------:R-:W-:Y:S01]  /*6100*/  FADD R88, R88, R133 ;  /* 0x0000008558587221 */ /* 0x000fe20000000000 */
[----:B------:R-:W-:-:S03]  /*6110*/  F2FP.F16.F32.PACK_AB R63, R71, R70 ;  /* 0x00000046473f723e */ /* 0x000fc600000000ff */
        /* <DEDUP_REMOVED lines=29> */
[----:B------:R-:W-:Y:S01]  /*62f0*/  F2FP.F16.F32.PACK_AB R62, R81, R77 ;  /* 0x0000004d513e723e */ /* 0x000fe200000000ff */
[----:B------:R-:W-:Y:S01]  /*6300*/  FADD R77, R77, R140 ;  /* 0x0000008c4d4d7221 */ /* 0x000fe20000000000 */
[----:B------:R-:W-:Y:S02]  /*6310*/  F2FP.F16.F32.PACK_AB R61, R75, R74 ;  /* 0x0000004a4b3d723e */ /* 0x000fe400000000ff */
[----:B------:R-:W-:Y:S01]  /*6320*/  F2FP.F16.F32.PACK_AB R63, R79, R78 ;  /* 0x0000004e4f3f723e */ /* 0x000fe200000000ff */
[----:B------:R-:W-:-:S03]  /*6330*/  FADD R44, R44, R77 ;  /* 0x0000004d2c2c7221 */ /* 0x000fc60000000000 */
        /* <DEDUP_REMOVED lines=28> */
[----:B------:R-:W-:Y:S02]  /*6500*/  F2FP.F16.F32.PACK_AB R62, R84, R76 ;  /* 0x0000004c543e723e */ /* 0x000fe400000000ff */
[----:B------:R-:W-:Y:S02]  /*6510*/  F2FP.F16.F32.PACK_AB R61, R83, R82 ;  /* 0x00000052533d723e */ /* 0x000fe400000000ff */
[----:B------:R-:W-:-:S04]  /*6520*/  F2FP.F16.F32.PACK_AB R63, R87, R86 ;  /* 0x00000056573f723e */ /* 0x000fc800000000ff */
        /* <DEDUP_REMOVED lines=29> */
[----:B------:R-:W-:Y:S01]  /*6700*/  F2FP.F16.F32.PACK_AB R61, R91, R90 ;  /* 0x0000005a5b3d723e */ /* 0x000fe200000000ff */
[----:B------:R-:W1:Y:S01]  /*6710*/  MUFU.EX2 R31, R110 ;  /* 0x0000006e001f7308 */ /* 0x000e620000000800 */
[----:B------:R-:W-:Y:S01]  /*6720*/  F2FP.F16.F32.PACK_AB R63, R95, R94 ;  /* 0x0000005e5f3f723e */ /* 0x000fe200000000ff */
[----:B------:R-:W-:Y:S01]  /*6730*/  FADD R91, R234, R91 ;  /* 0x0000005bea5b7221 */ /* 0x000fe20000000000 */
[----:B------:R-:W-:Y:S01]  /*6740*/  F2FP.F16.F32.PACK_AB R26, R38, R34 ;  /* 0x00000022261a723e */ /* 0x000fe200000000ff */
[----:B------:R-:W-:Y:S01]  /*6750*/  FADD R34, R36, R34 ;  /* 0x0000002224227221 */ /* 0x000fe20000000000 */
[----:B------:R-:W-:Y:S01]  /*6760*/  WARPGROUP.ARRIVE ;  /* 0x00000000000079c5 */ /* 0x000fe20000000000 */
[----:B------:R-:W-:Y:S01]  /*6770*/  FADD R94, R235, R94 ;  /* 0x0000005eeb5e7221 */ /* 0x000fe20000000000 */
[----:B------:R-:W-:Y:S01]  /*6780*/  FADD R95, R236, R95 ;  /* 0x0000005fec5f7221 */ /* 0x000fe20000000000 */
[----:B------:R-:W2:Y:S01]  /*6790*/  MUFU.EX2 R30, R115 ;  /* 0x00000073001e7308 */ /* 0x000ea20000000800 */
[----:B------:R-:W-:Y:S01]  /*67a0*/  FADD R34, R34, R73 ;  /* 0x0000004922227221 */ /* 0x000fe20000000000 */
[----:B------:R-:W-:Y:S01]  /*67b0*/  FADD R91, R91, R92 ;  /* 0x0000005c5b5b7221 */ /* 0x000fe20000000000 */
[----:B------:R-:W-:Y:S01]  /*67c0*/  HGMMA.64x32x16.F32 R216, R60, gdesc[UR4].tnspB, R216, gsb0 ;  /* 0x406000043cd87df0 */ /* 0x000fe200080008d8 */
[----:B------:R-:W-:Y:S01]  /*67d0*/  UIADD3 UR6, UR15, 0x2200, URZ ;  /* 0x000022000f067890 */ /* 0x000fe2000fffe03f */
[----:B------:R-:W-:Y:S01]  /*67e0*/  FADD R95, R95, R108 ;  /* 0x0000006c5f5f7221 */ /* 0x000fe20000000000 */
[----:B------:R-:W-:Y:S01]  /*67f0*/  UMOV UR7, 0x80000020 ;  /* 0x8000002000077882 */ /* 0x000fe20000000000 */
[----:B------:R-:W-:Y:S01]  /*6800*/  IADD3 R234, R2, 0x55020, RZ ;  /* 0x0005502002ea7810 */ /* 0x000fe20007ffe0ff */
[----:B------:R-:W3:Y:S01]  /*6810*/  MUFU.EX2 R38, R135 ;  /* 0x0000008700267308 */ /* 0x000ee20000000800 */
[----:B-1----:R-:W-:Y:S01]  /*6820*/  @!P2 FMUL R31, R31, R31 ;  /* 0x0000001f1f1fa220 */ /* 0x002fe20000400000 */
[----:B------:R-:W-:-:S03]  /*6830*/  FSETP.GEU.AND P2, PT, R119, -126, PT ;  /* 0xc2fc00007700780b */ /* 0x000fc60003f4e000 */
[----:B------:R-:W-:Y:S01]  /*6840*/  FADD R104, R104, R31 ;  /* 0x0000001f68687221 */ /* 0x000fe20000000000 */
[----:B--2---:R-:W-:Y:S01]  /*6850*/  @!P6 FMUL R30, R30, R30 ;  /* 0x0000001e1e1ee220 */ /* 0x004fe20000400000 */
[----:B------:R-:W-:-:S03]  /*6860*/  FSETP.GEU.AND P6, PT, R126, -126, PT ;  /* 0xc2fc00007e00780b */ /* 0x000fc60003fce000 */
[----:B------:R-:W-:-:S05]  /*6870*/  FADD R93, R93, R30 ;  /* 0x0000001e5d5d7221 */ /* 0x000fca0000000000 */
[----:B------:R-:W-:Y:S01]  /*6880*/  @!P2 FMUL R119, R119, 0.5 ;  /* 0x3f0000007777a820 */ /* 0x000fe20000400000 */
[----:B---3--:R-:W-:Y:S01]  /*6890*/  @!P5 FMUL R38, R38, R38 ;  /* 0x000000262626d220 */ /* 0x008fe20000400000 */
[----:B------:R-:W-:Y:S02]  /*68a0*/  FSETP.GEU.AND P5, PT, R143, -126, PT ;  /* 0xc2fc00008f00780b */ /* 0x000fe40003fae000 */
[----:B------:R-:W1:Y:S01]  /*68b0*/  MUFU.EX2 R36, R119 ;  /* 0x0000007700247308 */ /* 0x000e620000000800 */
[----:B------:R-:W-:Y:S01]  /*68c0*/  FADD R71, R71, R38 ;  /* 0x0000002647477221 */ /* 0x000fe20000000000 */
[----:B------:R-:W-:-:S06]  /*68d0*/  @!P6 FMUL R126, R126, 0.5 ;  /* 0x3f0000007e7ee820 */ /* 0x000fcc0000400000 */
[----:B------:R-:W2:Y:S03]  /*68e0*/  MUFU.EX2 R126, R126 ;  /* 0x0000007e007e7308 */ /* 0x000ea60000000800 */
[----:B------:R-:W-:Y:S01]  /*68f0*/  @!P5 FMUL R143, R143, 0.5 ;  /* 0x3f0000008f8fd820 */ /* 0x000fe20000400000 */
[----:B-1----:R-:W-:Y:S01]  /*6900*/  @!P2 FMUL R36, R36, R36 ;  /* 0x000000242424a220 */ /* 0x002fe20000400000 */
[----:B------:R-:W-:-:S03]  /*6910*/  FSETP.GEU.AND P2, PT, R141, -126, PT ;  /* 0xc2fc00008d00780b */ /* 0x000fc60003f4e000 */
[----:B------:R-:W-:Y:S01]  /*6920*/  FADD R109, R109, R36 ;  /* 0x000000246d6d7221 */ /* 0x000fe20000000000 */
[----:B------:R-:W-:Y:S02]  /*6930*/  WARPGROUP.DEPBAR.LE gsb0, 0x0 ;  /* 0x00008000000079c5 */ /* 0x000fe40000010000 */
[----:B------:R-:W-:Y:S01]  /*6940*/  WARPGROUP.ARRIVE ;  /* 0x00000000000079c5 */ /* 0x000fe20000000000 */
[----:B--2---:R-:W-:Y:S01]  /*6950*/  @!P6 FMUL R126, R126, R126 ;  /* 0x0000007e7e7ee220 */ /* 0x004fe20000400000 */
[----:B------:R-:W-:-:S05]  /*6960*/  FSETP.GEU.AND P6, PT, R134, -126, PT ;  /* 0xc2fc00008600780b */ /* 0x000fca0003fce000 */
[----:B------:R-:W-:Y:S01]  /*6970*/  @!P2 FMUL R141, R141, 0.5 ;  /* 0x3f0000008d8da820 */ /* 0x000fe20000400000 */
[----:B------:R-:W-:Y:S01]  /*6980*/  FADD R101, R101, R126 ;  /* 0x0000007e65657221 */ /* 0x000fe20000000000 */
[----:B------:R-:W-:Y:S01]  /*6990*/  HGMMA.64x32x16.F32 R200, R60, gdesc[UR16].tnspB, R200, gsb0 ;  /* 0x406000103cc87df0 */ /* 0x000fe200080008c8 */
[----:B------:R-:W-:-:S03]  /*69a0*/  UMOV UR19, 0x80000020 ;  /* 0x8000002000137882 */ /* 0x000fc60000000000 */
[----:B------:R-:W1:Y:S01]  /*69b0*/  MUFU.EX2 R141, R141 ;  /* 0x0000008d008d7308 */ /* 0x000e620000000800 */
[----:B------:R-:W-:Y:S01]  /*69c0*/  FADD R94, R94, R101 ;  /* 0x000000655e5e7221 */ /* 0x000fe20000000000 */
[----:B------:R-:W-:Y:S01]  /*69d0*/  @!P6 FMUL R134, R134, 0.5 ;  /* 0x3f0000008686e820 */ /* 0x000fe20000400000 */
[----:B-1----:R-:W-:Y:S01]  /*69e0*/  @!P2 FMUL R141, R141, R141 ;  /* 0x0000008d8d8da220 */ /* 0x002fe20000400000 */
[----:B------:R-:W-:-:S13]  /*69f0*/  FSETP.GEU.AND P2, PT, R144, -126, PT ;  /* 0xc2fc00009000780b */ /* 0x000fda0003f4e000 */
[----:B------:R-:W-:-:S06]  /*6a00*/  @!P2 FMUL R144, R144, 0.5 ;  /* 0x3f0000009090a820 */ /* 0x000fcc0000400000 */
[----:B------:R-:W1:Y:S01]  /*6a10*/  MUFU.EX2 R144, R144 ;  /* 0x0000009000907308 */ /* 0x000e620000000800 */
[----:B------:R-:W-:Y:S02]  /*6a20*/  WARPGROUP.DEPBAR.LE gsb0, 0x0 ;  /* 0x00008000000079c5 */ /* 0x000fe40000010000 */
[----:B------:R-:W-:Y:S01]  /*6a30*/  WARPGROUP.ARRIVE ;  /* 0x00000000000079c5 */ /* 0x000fe20000000000 */
[----:B-1----:R-:W-:-:S05]  /*6a40*/  @!P2 FMUL R144, R144, R144 ;  /* 0x000000909090a220 */ /* 0x002fca0000400000 */
[----:B------:R-:W-:Y:S01]  /*6a50*/  HGMMA.64x32x16.F32 R184, R60, gdesc[UR8].tnspB, R184, gsb0 ;  /* 0x406000083cb87df0 */ /* 0x000fe200080008b8 */
[----:B------:R-:W-:Y:S01]  /*6a60*/  UIADD3 UR10, UR15, 0x1e40, URZ ;  /* 0x00001e400f0a7890 */ /* 0x000fe2000fffe03f */
[----:B------:R-:W-:Y:S01]  /*6a70*/  FSETP.GEU.AND P2, PT, R145, -126, PT ;  /* 0xc2fc00009100780b */ /* 0x000fe20003f4e000 */
[----:B------:R-:W-:Y:S01]  /*6a80*/  UMOV UR11, 0x80000020 ;  /* 0x80000020000b7882 */ /* 0x000fe20000000000 */
[----:B------:R-:W-:-:S04]  /*6a90*/  FADD R89, R89, R144 ;  /* 0x0000009059597221 */ /* 0x000fc80000000000 */
[----:B------:R-:W-:-:S07]  /*6aa0*/  FADD R48, R48, R89 ;  /* 0x0000005930307221 */ /* 0x000fce0000000000 */
[----:B------:R-:W-:-:S06]  /*6ab0*/  @!P2 FMUL R145, R145, 0.5 ;  /* 0x3f0000009191a820 */ /* 0x000fcc0000400000 */
[----:B------:R-:W1:Y:S02]  /*6ac0*/  MUFU.EX2 R145, R145 ;  /* 0x0000009100917308 */ /* 0x000e640000000800 */
[----:B-1----:R-:W-:Y:S01]  /*6ad0*/  @!P2 FMUL R145, R145, R145 ;  /* 0x000000919191a220 */ /* 0x002fe20000400000 */
[----:B------:R-:W-:-:S03]  /*6ae0*/  FSETP.GEU.AND P2, PT, R150, -126, PT ;  /* 0xc2fc00009600780b */ /* 0x000fc60003f4e000 */
[----:B------:R-:W-:-:S04]  /*6af0*/  FADD R80, R80, R145 ;  /* 0x0000009150507221 */ /* 0x000fc80000000000 */
[----:B------:R-:W-:Y:S01]  /*6b00*/  FADD R80, R49, R80 ;  /* 0x0000005031507221 */ /* 0x000fe20000000000 */
[----:B------:R-:W-:Y:S02]  /*6b10*/  WARPGROUP.DEPBAR.LE gsb0, 0x0 ;  /* 0x00008000000079c5 */ /* 0x000fe40000010000 */
[----:B------:R-:W-:-:S03]  /*6b20*/  WARPGROUP.ARRIVE ;  /* 0x00000000000079c5 */ /* 0x000fc60000000000 */
[----:B------:R-:W-:-:S03]  /*6b30*/  @!P2 FMUL R150, R150, 0.5 ;  /* 0x3f0000009696a820 */ /* 0x000fc60000400000 */
        /* <DEDUP_REMOVED lines=12> */
[----:B------:R-:W1:Y:S01]  /*6c00*/  MUFU.EX2 R62, R103 ;  /* 0x00000067003e7308 */ /* 0x000e620000000800 */
[----:B------:R-:W-:Y:S01]  /*6c10*/  FADD R60, R25, R27 ;  /* 0x0000001b193c7221 */ /* 0x000fe20000000000 */
[----:B------:R-:W-:Y:S01]  /*6c20*/  F2FP.F16.F32.PACK_AB R25, R99, R98 ;  /* 0x000000626319723e */ /* 0x000fe200000000ff */
[----:B------:R-:W-:Y:S02]  /*6c30*/  FADD R98, R237, R98 ;  /* 0x00000062ed627221 */ /* 0x000fe40000000000 */
[----:B------:R-:W-:Y:S01]  /*6c40*/  FADD R60, R60, R57 ;  /* 0x000000393c3c7221 */ /* 0x000fe20000000000 */
[----:B-1----:R-:W-:Y:S01]  /*6c50*/  @!P3 FMUL R62, R62, R62 ;  /* 0x0000003e3e3eb220 */ /* 0x002fe20000400000 */
[----:B------:R-:W-:-:S04]  /*6c60*/  FSETP.GEU.AND P3, PT, R111, -126, PT ;  /* 0xc2fc00006f00780b */ /* 0x000fc80003f6e000 */
[----:B------:R-:W-:Y:S01]  /*6c70*/  F2FP.F16.F32.PACK_AB R27, R62, R102 ;  /* 0x000000663e1b723e */ /* 0x000fe200000000ff */
[----:B------:R-:W-:Y:S01]  /*6c80*/  FADD R102, R105, R102 ;  /* 0x0000006669667221 */ /* 0x000fe20000000000 */
[----:B------:R-:W-:Y:S02]  /*6c90*/  FADD R62, R113, R62 ;  /* 0x0000003e713e7221 */ /* 0x000fe40000000000 */
[----:B------:R-:W-:Y:S02]  /*6ca0*/  WARPGROUP.ARRIVE ;  /* 0x00000000000079c5 */ /* 0x000fe40000000000 */
[----:B------:R-:W-:-:S03]  /*6cb0*/  FADD R62, R62, R71 ;  /* 0x000000473e3e7221 */ /* 0x000fc60000000000 */
[----:B------:R-:W-:Y:S01]  /*6cc0*/  @!P3 FMUL R111, R111, 0.5 ;  /* 0x3f0000006f6fb820 */ /* 0x000fe20000400000 */
[----:B------:R-:W-:Y:S01]  /*6cd0*/  HGMMA.64x32x16.F32 R216, R24, gdesc[UR4].tnspB, R216, gsb0 ;  /* 0x4060000418d87df0 */ /* 0x000fe200080008d8 */
[----:B------:R-:W-:Y:S01]  /*6ce0*/  UIADD3 UR6, UR15, 0x2240, URZ ;  /* 0x000022400f067890 */ /* 0x000fe2000fffe03f */
[----:B------:R-:W-:-:S03]  /*6cf0*/  UMOV UR7, 0x80000020 ;  /* 0x8000002000077882 */ /* 0x000fc60000000000 */
[----:B------:R-:W1:Y:S02]  /*6d00*/  MUFU.EX2 R111, R111 ;  /* 0x0000006f006f7308 */ /* 0x000e640000000800 */
[----:B-1----:R-:W-:Y:S01]  /*6d10*/  @!P3 FMUL R111, R111, R111 ;  /* 0x0000006f6f6fb220 */ /* 0x002fe20000400000 */
[----:B------:R-:W-:-:S03]  /*6d20*/  FSETP.GEU.AND P3, PT, R122, -126, PT ;  /* 0xc2fc00007a00780b */ /* 0x000fc60003f6e000 */
[----:B------:R-:W-:-:S10]  /*6d30*/  FADD R112, R112, R111 ;  /* 0x0000006f70707221 */ /* 0x000fd40000000000 */
[----:B------:R-:W-:-:S06]  /*6d40*/  @!P3 FMUL R122, R122, 0.5 ;  /* 0x3f0000007a7ab820 */ /* 0x000fcc0000400000 */
[----:B------:R-:W1:Y:S01]  /*6d50*/  MUFU.EX2 R122, R122 ;  /* 0x0000007a007a7308 */ /* 0x000e620000000800 */
[----:B------:R-:W-:Y:S02]  /*6d60*/  WARPGROUP.DEPBAR.LE gsb0, 0x0 ;  /* 0x00008000000079c5 */ /* 0x000fe40000010000 */
[----:B------:R-:W-:-:S06]  /*6d70*/  WARPGROUP.ARRIVE ;  /* 0x00000000000079c5 */ /* 0x000fcc0000000000 */
[----:B------:R-:W-:Y:S01]  /*6d80*/  HGMMA.64x32x16.F32 R200, R24, gdesc[UR16].tnspB, R200, gsb0 ;  /* 0x4060001018c87df0 */ /* 0x000fe200080008c8 */
[----:B------:R-:W-:Y:S01]  /*6d90*/  UMOV UR19, 0x80000020 ;  /* 0x8000002000137882 */ /* 0x000fe20000000000 */
[----:B-1----:R-:W-:Y:S01]  /*6da0*/  @!P3 FMUL R122, R122, R122 ;  /* 0x0000007a7a7ab220 */ /* 0x002fe20000400000 */
[----:B------:R-:W-:-:S13]  /*6db0*/  FSETP.GEU.AND P3, PT, R130, -126, PT ;  /* 0xc2fc00008200780b */ /* 0x000fda0003f6e000 */
[----:B------:R-:W-:Y:S01]  /*6dc0*/  @!P3 FMUL R130, R130, 0.5 ;  /* 0x3f0000008282b820 */ /* 0x000fe20000400000 */
        /* <DEDUP_REMOVED lines=23> */
[----:B------:R-:W-:Y:S01]  /*6f40*/  F2FP.F16.F32.PACK_AB R25, R107, R106 ;  /* 0x0000006a6b19723e */ /* 0x000fe200000000ff */
[----:B------:R-:W-:Y:S01]  /*6f50*/  FADD R43, R28, R43 ;  /* 0x0000002b1c2b7221 */ /* 0x000fe20000000000 */
[----:B------:R-:W-:Y:S01]  /*6f60*/  F2FP.F16.F32.PACK_AB R27, R111, R31 ;  /* 0x0000001f6f1b723e */ /* 0x000fe200000000ff */
[----:B------:R-:W-:Y:S01]  /*6f70*/  FADD R42, R29, R42 ;  /* 0x0000002a1d2a7221 */ /* 0x000fe20000000000 */
[----:B------:R-:W1:Y:S01]  /*6f80*/  MUFU.EX2 R31, R130 ;  /* 0x00000082001f7308 */ /* 0x000e620000000800 */
[----:B------:R-:W-:Y:S01]  /*6f90*/  FADD R46, R69, R129 ;  /* 0x00000081452e7221 */ /* 0x000fe20000000000 */
[----:B------:R-:W-:Y:S01]  /*6fa0*/  WARPGROUP.ARRIVE ;  /* 0x00000000000079c5 */ /* 0x000fe20000000000 */
[----:B------:R-:W-:-:S02]  /*6fb0*/  FADD R43, R43, R44 ;  /* 0x0000002c2b2b7221 */ /* 0x000fc40000000000 */
[----:B------:R-:W-:-:S03]  /*6fc0*/  FADD R33, R33, R46 ;  /* 0x0000002e21217221 */ /* 0x000fc60000000000 */
[----:B------:R-:W-:Y:S01]  /*6fd0*/  HGMMA.64x32x16.F32 R216, R24, gdesc[UR4].tnspB, R216, gsb0 ;  /* 0x4060000418d87df0 */ /* 0x000fe200080008d8 */
[----:B------:R-:W-:Y:S01]  /*6fe0*/  UIADD3 UR6, UR15, 0x2280, URZ ;  /* 0x000022800f067890 */ /* 0x000fe2000fffe03f */
[----:B------:R-:W2:Y:S01]  /*6ff0*/  MUFU.EX2 R29, R150 ;  /* 0x00000096001d7308 */ /* 0x000ea20000000800 */
[----:B------:R-:W-:Y:S01]  /*7000*/  UMOV UR7, 0x80000020 ;  /* 0x8000002000077882 */ /* 0x000fe20000000000 */
[----:B------:R-:W-:Y:S01]  /*7010*/  FADD R80, R33, R80 ;  /* 0x0000005021507221 */ /* 0x000fe20000000000 */
[----:B-1----:R-:W-:Y:S01]  /*7020*/  @!P3 FMUL R31, R31, R31 ;  /* 0x0000001f1f1fb220 */ /* 0x002fe20000400000 */
[----:B------:R-:W-:Y:S01]  /*7030*/  FSETP.GEU.AND P3, PT, R138, -126, PT ;  /* 0xc2fc00008a00780b */ /* 0x000fe20003f6e000 */
[----:B--2---:R-:W-:-:S12]  /*7040*/  @!P2 FMUL R29, R29, R29 ;  /* 0x0000001d1d1da220 */ /* 0x004fd80000400000 */
[----:B------:R-:W-:Y:S01]  /*7050*/  @!P3 FMUL R138, R138, 0.5 ;  /* 0x3f0000008a8ab820 */ /* 0x000fe20000400000 */
        /* <DEDUP_REMOVED lines=30> */
[----:B------:R-:W1:Y:S01]  /*7240*/  MUFU.EX2 R35, R134 ;  /* 0x0000008600237308 */ /* 0x000e620000000800 */
[----:B------:R-:W-:Y:S01]  /*7250*/  FADD R39, R72, R136 ;  /* 0x0000008848277221 */ /* 0x000fe20000000000 */
[----:B------:R-:W-:Y:S01]  /*7260*/  F2FP.F16.F32.PACK_AB R136, R137, R136 ;  /* 0x000000888988723e */ /* 0x000fe200000000ff */
[----:B------:R-:W-:Y:S01]  /*7270*/  WARPGROUP.ARRIVE ;  /* 0x00000000000079c5 */ /* 0x000fe20000000000 */
[----:B------:R-:W-:Y:S01]  /*7280*/  FADD R47, R32, R47 ;  /* 0x0000002f202f7221 */ /* 0x000fe20000000000 */
[----:B------:R-:W-:Y:S01]  /*7290*/  FADD R40, R40, R39 ;  /* 0x0000002728287221 */ /* 0x000fe20000000000 */
[----:B------:R-:W-:Y:S01]  /*72a0*/  FADD R59, R59, R30 ;  /* 0x0000001e3b3b7221 */ /* 0x000fe20000000000 */
[----:B------:R-:W-:Y:S01]  /*72b0*/  FADD R51, R98, R51 ;  /* 0x0000003362337221 */ /* 0x000fe20000000000 */
[----:B------:R-:W2:Y:S01]  /*72c0*/  MUFU.EX2 R36, R131 ;  /* 0x0000008300247308 */ /* 0x000ea20000000800 */
[----:B------:R-:W-:Y:S01]  /*72d0*/  HGMMA.64x32x16.F32 R216, R24, gdesc[UR4].tnspB, R216, gsb0 ;  /* 0x4060000418d87df0 */ /* 0x000fe200080008d8 */
[----:B------:R-:W-:Y:S01]  /*72e0*/  UIADD3 UR6, UR15, 0x22c0, URZ ;  /* 0x000022c00f067890 */ /* 0x000fe2000fffe03f */
[----:B------:R-:W-:Y:S01]  /*72f0*/  FADD R23, R23, R40 ;  /* 0x0000002817177221 */ /* 0x000fe20000000000 */
[----:B------:R-:W-:Y:S01]  /*7300*/  UMOV UR7, 0x80000020 ;  /* 0x8000002000077882 */ /* 0x000fe20000000000 */
[----:B------:R-:W-:-:S03]  /*7310*/  FADD R48, R47, R48 ;  /* 0x000000302f307221 */ /* 0x000fc60000000000 */
[----:B------:R3:W4:Y:S01]  /*7320*/  MUFU.EX2 R39, R138 ;  /* 0x0000008a00277308 */ /* 0x0007220000000800 */
[----:B-1----:R-:W-:Y:S01]  /*7330*/  @!P6 FMUL R35, R35, R35 ;  /* 0x000000232323e220 */ /* 0x002fe20000400000 */
[----:B------:R-:W-:Y:S01]  /*7340*/  FSETP.GEU.AND P6, PT, R142, -126, PT ;  /* 0xc2fc00008e00780b */ /* 0x000fe20003fce000 */
[----:B------:R-:W-:Y:S02]  /*7350*/  FADD R23, R23, R48 ;  /* 0x0000003017177221 */ /* 0x000fe40000000000 */
[----:B------:R-:W-:Y:S01]  /*7360*/  FADD R55, R70, R35 ;  /* 0x0000002346377221 */ /* 0x000fe20000000000 */
[----:B--2---:R-:W-:Y:S01]  /*7370*/  @!P4 FMUL R36, R36, R36 ;  /* 0x000000242424c220 */ /* 0x004fe20000400000 */
[----:B------:R-:W-:Y:S02]  /*7380*/  FSETP.GEU.AND P4, PT, R139, -126, PT ;  /* 0xc2fc00008b00780b */ /* 0x000fe40003f8e000 */
[----:B------:R-:W-:Y:S01]  /*7390*/  FADD R55, R102, R55 ;  /* 0x0000003766377221 */ /* 0x000fe20000000000 */
[----:B---3--:R-:W-:Y:S01]  /*73a0*/  F2FP.F16.F32.PACK_AB R138, R141, R140 ;  /* 0x0000008c8d8a723e */ /* 0x008fe200000000ff */
[----:B------:R-:W-:-:S04]  /*73b0*/  FADD R50, R67, R36 ;  /* 0x0000002443327221 */ /* 0x000fc80000000000 */
[----:B------:R-:W-:Y:S01]  /*73c0*/  @!P6 FMUL R142, R142, 0.5 ;  /* 0x3f0000008e8ee820 */ /* 0x000fe20000400000 */
[----:B----4-:R-:W-:Y:S01]  /*73d0*/  @!P3 FMUL R39, R39, R39 ;  /* 0x000000272727b220 */ /* 0x010fe20000400000 */
[----:B------:R-:W-:Y:S01]  /*73e0*/  FSETP.GEU.AND P3, PT, R148, -126, PT ;  /* 0xc2fc00009400780b */ /* 0x000fe20003f6e000 */
[----:B------:R-:W-:Y:S02]  /*73f0*/  FADD R50, R97, R50 ;  /* 0x0000003261327221 */ /* 0x000fe40000000000 */
[----:B------:R-:W-:Y:S01]  /*7400*/  FADD R74, R74, R39 ;  /* 0x000000274a4a7221 */ /* 0x000fe20000000000 */
[----:B------:R-:W-:-:S03]  /*7410*/  @!P4 FMUL R139, R139, 0.5 ;  /* 0x3f0000008b8bc820 */ /* 0x000fc60000400000 */
[----:B------:R-:W-:-:S04]  /*7420*/  FADD R74, R121, R74 ;  /* 0x0000004a794a7221 */ /* 0x000fc80000000000 */
[----:B------:R-:W-:Y:S02]  /*7430*/  FADD R59, R59, R74 ;  /* 0x0000004a3b3b7221 */ /* 0x000fe40000000000 */
        /* <DEDUP_REMOVED lines=58> */
[----:B------:R-:W-:Y:S01]  /*77e0*/  F2FP.F16.F32.PACK_AB R27, R38, R35 ;  /* 0x00000023261b723e */ /* 0x000fe200000000ff */
[----:B------:R-:W1:Y:S03]  /*77f0*/  MUFU.EX2 R36, R139 ;  /* 0x0000008b00247308 */ /* 0x000e660000000800 */
[----:B------:R-:W-:-:S05]  /*7800*/  WARPGROUP.ARRIVE ;  /* 0x00000000000079c5 */ /* 0x000fca0000000000 */
[----:B------:R-:W2:Y:S01]  /*7810*/  MUFU.EX2 R31, R142 ;  /* 0x0000008e001f7308 */ /* 0x000ea20000000800 */
[----:B------:R-:W-:Y:S01]  /*7820*/  HGMMA.64x32x16.F32 R216, R24, gdesc[UR4].tnspB, R216, gsb0 ;  /* 0x4060000418d87df0 */ /* 0x000fe200080008d8 */
[----:B------:R-:W-:Y:S01]  /*7830*/  UIADD3 UR6, UR15, 0x2340, URZ ;  /* 0x000023400f067890 */ /* 0x000fe2000fffe03f */
[----:B------:R-:W-:-:S05]  /*7840*/  UMOV UR7, 0x80000020 ;  /* 0x8000002000077882 */ /* 0x000fca0000000000 */
[----:B------:R-:W3:Y:S01]  /*7850*/  MUFU.EX2 R38, R143 ;  /* 0x0000008f00267308 */ /* 0x000ee20000000800 */
[----:B-1----:R-:W-:Y:S01]  /*7860*/  @!P4 FMUL R36, R36, R36 ;  /* 0x000000242424c220 */ /* 0x002fe20000400000 */
[----:B------:R-:W-:-:S03]  /*7870*/  FSETP.GEU.AND P4, PT, R149, -126, PT ;  /* 0xc2fc00009500780b */ /* 0x000fc60003f8e000 */
[----:B------:R-:W-:Y:S01]  /*7880*/  FADD R75, R75, R36 ;  /* 0x000000244b4b7221 */ /* 0x000fe20000000000 */
[----:B--2---:R-:W-:Y:S01]  /*7890*/  @!P6 FMUL R31, R31, R31 ;  /* 0x0000001f1f1fe220 */ /* 0x004fe20000400000 */
[----:B------:R-:W-:Y:S02]  /*78a0*/  FSETP.GEU.AND P6, PT, R146, -126, PT ;  /* 0xc2fc00009200780b */ /* 0x000fe40003fce000 */
[----:B------:R-:W-:Y:S01]  /*78b0*/  FADD R96, R96, R75 ;  /* 0x0000004b60607221 */ /* 0x000fe20000000000 */
[----:B------:R-:W-:-:S05]  /*78c0*/  FADD R35, R78, R31 ;  /* 0x0000001f4e237221 */ /* 0x000fca0000000000 */
[----:B------:R-:W-:Y:S01]  /*78d0*/  @!P4 FMUL R149, R149, 0.5 ;  /* 0x3f0000009595c820 */ /* 0x000fe20000400000 */
[----:B------:R-:W-:Y:S01]  /*78e0*/  FADD R91, R91, R96 ;  /* 0x000000605b5b7221 */ /* 0x000fe20000000000 */
[----:B---3--:R-:W-:Y:S01]  /*78f0*/  @!P5 FMUL R38, R38, R38 ;  /* 0x000000262626d220 */ /* 0x008fe20000400000 */
[----:B------:R-:W-:Y:S01]  /*7900*/  FSETP.GEU.AND P5, PT, R147, -126, PT ;  /* 0xc2fc00009300780b */ /* 0x000fe20003fae000 */
[----:B------:R-:W-:Y:S02]  /*7910*/  FADD R49, R104, R35 ;  /* 0x0000002368317221 */ /* 0x000fe40000000000 */
[----:B------:R-:W-:Y:S01]  /*7920*/  FADD R79, R79, R38 ;  /* 0x000000264f4f7221 */ /* 0x000fe20000000000 */
[----:B------:R-:W-:Y:S01]  /*7930*/  F2FP.F16.F32.PACK_AB R139, R38, R31 ;  /* 0x0000001f268b723e */ /* 0x000fe200000000ff */
[----:B------:R-:W-:Y:S01]  /*7940*/  @!P6 FMUL R146, R146, 0.5 ;  /* 0x3f0000009292e820 */ /* 0x000fe20000400000 */
[----:B------:R-:W-:Y:S01]  /*7950*/  FADD R49, R94, R49 ;  /* 0x000000315e317221 */ /* 0x000fe20000000000 */
[----:B------:R-:W-:-:S04]  /*7960*/  FADD R112, R112, R79 ;  /* 0x0000004f70707221 */ /* 0x000fc80000000000 */
[----:B------:R-:W-:Y:S02]  /*7970*/  FADD R95, R95, R112 ;  /* 0x000000705f5f7221 */ /* 0x000fe40000000000 */
[----:B------:R-:W-:-:S04]  /*7980*/  @!P5 FMUL R147, R147, 0.5 ;  /* 0x3f0000009393d820 */ /* 0x000fc80000400000 */
[----:B------:R-:W1:Y:S01]  /*7990*/  MUFU.EX2 R28, R147 ;  /* 0x00000093001c7308 */ /* 0x000e620000000800 */
[----:B------:R-:W-:Y:S02]  /*79a0*/  WARPGROUP.DEPBAR.LE gsb0, 0x0 ;  /* 0x00008000000079c5 */ /* 0x000fe40000010000 */
[----:B------:R-:W-:-:S06]  /*79b0*/  WARPGROUP.ARRIVE ;  /* 0x00000000000079c5 */ /* 0x000fcc0000000000 */
[----:B------:R-:W-:Y:S01]  /*79c0*/  HGMMA.64x32x16.F32 R200, R24, gdesc[UR16].tnspB, R200, gsb0 ;  /* 0x4060001018c87df0 */ /* 0x000fe200080008c8 */
[----:B------:R-:W-:Y:S01]  /*79d0*/  UMOV UR19, 0x80000020 ;  /* 0x8000002000137882 */ /* 0x000fe20000000000 */
[----:B-1----:R-:W-:-:S04]  /*79e0*/  @!P5 FMUL R28, R28, R28 ;  /* 0x0000001c1c1cd220 */ /* 0x002fc80000400000 */
[----:B------:R-:W-:-:S04]  /*79f0*/  FADD R30, R83, R28 ;  /* 0x0000001c531e7221 */ /* 0x000fc80000000000 */
[----:B------:R-:W-:-:S04]  /*7a00*/  FADD R93, R93, R30 ;  /* 0x0000001e5d5d7221 */ /* 0x000fc80000000000 */
[----:B------:R-:W-:-:S04]  /*7a10*/  FADD R50, R50, R93 ;  /* 0x0000005d32327221 */ /* 0x000fc80000000000 */
[----:B------:R-:W-:Y:S01]  /*7a20*/  FADD R50, R91, R50 ;  /* 0x000000325b327221 */ /* 0x000fe20000000000 */
        /* <DEDUP_REMOVED lines=19> */
[----:B------:R-:W-:Y:S01]  /*7b60*/  FADD R24, R85, R137 ;  /* 0x0000008955187221 */ /* 0x000fe20000000000 */
[----:B------:R-:W-:Y:S01]  /*7b70*/  F2FP.F16.F32.PACK_AB R137, R36, R39 ;  /* 0x000000272489723e */ /* 0x000fe200000000ff */
[----:B------:R-:W1:Y:S01]  /*7b80*/  MUFU.EX2 R25, R148 ;  /* 0x0000009400197308 */ /* 0x000e620000000800 */
[----:B------:R-:W-:Y:S01]  /*7b90*/  FADD R39, R86, R29 ;  /* 0x0000001d56277221 */ /* 0x000fe20000000000 */
[----:B------:R-:W-:Y:S01]  /*7ba0*/  FADD R41, R41, R24 ;  /* 0x0000001829297221 */ /* 0x000fe20000000000 */
[----:B------:R-:W-:Y:S01]  /*7bb0*/  WARPGROUP.ARRIVE ;  /* 0x00000000000079c5 */ /* 0x000fe20000000000 */
[----:B------:R-:W-:Y:S01]  /*7bc0*/  FADD R24, R81, R141 ;  /* 0x0000008d51187221 */ /* 0x000fe20000000000 */
[----:B------:R-:W-:Y:S01]  /*7bd0*/  FADD R100, R100, R39 ;  /* 0x0000002764647221 */ /* 0x000fe20000000000 */
[----:B------:R-:W-:-:S02]  /*7be0*/  FADD R41, R60, R41 ;  /* 0x000000293c297221 */ /* 0x000fc40000000000 */
[----:B------:R-:W2:Y:S01]  /*7bf0*/  MUFU.EX2 R26, R149 ;  /* 0x00000095001a7308 */ /* 0x000ea20000000800 */
[----:B------:R-:W-:Y:S01]  /*7c00*/  HGMMA.64x32x16.F32 R216, R136, gdesc[UR4].tnspB, R216, gsb0 ;  /* 0x4060000488d87df0 */ /* 0x000fe200080008d8 */
[----:B------:R-:W-:Y:S01]  /*7c10*/  UIADD3 UR6, UR15, 0x2380, URZ ;  /* 0x000023800f067890 */ /* 0x000fe2000fffe03f */
[----:B------:R-:W-:Y:S01]  /*7c20*/  FADD R45, R45, R24 ;  /* 0x000000182d2d7221 */ /* 0x000fe20000000000 */
[----:B------:R-:W-:Y:S01]  /*7c30*/  UMOV UR7, 0x80000020 ;  /* 0x8000002000077882 */ /* 0x000fe20000000000 */
[----:B------:R-:W-:Y:S01]  /*7c40*/  F2FP.F16.F32.PACK_AB R24, R145, R144 ;  /* 0x000000909118723e */ /* 0x000fe200000000ff */
[----:B------:R-:W-:Y:S01]  /*7c50*/  FADD R100, R55, R100 ;  /* 0x0000006437647221 */ /* 0x000fe20000000000 */
[----:B------:R-:W-:Y:S01]  /*7c60*/  FADD R42, R42, R45 ;  /* 0x0000002d2a2a7221 */ /* 0x000fe20000000000 */
[----:B------:R-:W3:Y:S01]  /*7c70*/  MUFU.EX2 R27, R146 ;  /* 0x00000092001b7308 */ /* 0x000ee20000000800 */
[----:B-1----:R-:W-:Y:S01]  /*7c80*/  @!P3 FMUL R25, R25, R25 ;  /* 0x000000191919b220 */ /* 0x002fe20000400000 */
[----:B------:R-:W-:Y:S01]  /*7c90*/  FSETP.GEU.AND P3, PT, R151, -126, PT ;  /* 0xc2fc00009700780b */ /* 0x000fe20003f6e000 */
[----:B------:R-:W-:Y:S01]  /*7ca0*/  FADD R41, R41, R80 ;  /* 0x0000005029297221 */ /* 0x000fe20000000000 */
[----:B------:R-:W-:Y:S01]  /*7cb0*/  FADD R100, R49, R100 ;  /* 0x0000006431647221 */ /* 0x000fe20000000000 */
[----:B------:R-:W-:Y:S01]  /*7cc0*/  FADD R31, R76, R25 ;  /* 0x000000194c1f7221 */ /* 0x000fe20000000000 */
[----:B--2---:R-:W-:-:S03]  /*7cd0*/  @!P4 FMUL R26, R26, R26 ;  /* 0x0000001a1a1ac220 */ /* 0x004fc60000400000 */
[----:B------:R-:W-:Y:S01]  /*7ce0*/  FADD R31, R52, R31 ;  /* 0x0000001f341f7221 */ /* 0x000fe20000000000 */
[----:B------:R-:W-:Y:S01]  /*7cf0*/  FADD R84, R84, R26 ;  /* 0x0000001a54547221 */ /* 0x000fe20000000000 */
[----:B------:R-:W-:-:S04]  /*7d00*/  F2FP.F16.F32.PACK_AB R26, R26, R25 ;  /* 0x000000191a1a723e */ /* 0x000fc800000000ff */
[----:B------:R-:W-:Y:S01]  /*7d10*/  @!P3 FMUL R151, R151, 0.5 ;  /* 0x3f0000009797b820 */ /* 0x000fe20000400000 */
[----:B------:R-:W-:Y:S01]  /*7d20*/  FADD R34, R34, R31 ;  /* 0x0000001f22227221 */ /* 0x000fe20000000000 */
[----:B---3--:R-:W-:Y:S01]  /*7d30*/  @!P6 FMUL R27, R27, R27 ;  /* 0x0000001b1b1be220 */ /* 0x008fe20000400000 */
[----:B------:R-:W-:Y:S01]  /*7d40*/  FADD R84, R53, R84 ;  /* 0x0000005435547221 */ /* 0x000fe20000000000 */
[----:B------:R-:W1:Y:S01]  /*7d50*/  MUFU.EX2 R32, R151 ;  /* 0x0000009700207308 */ /* 0x000e620000000800 */
[----:B------:R-:W-:Y:S01]  /*7d60*/  FADD R34, R43, R34 ;  /* 0x000000222b227221 */ /* 0x000fe20000000000 */
[----:B------:R-:W-:Y:S01]  /*7d70*/  FADD R35, R82, R27 ;  /* 0x0000001b52237221 */ /* 0x000fe20000000000 */
[----:B------:R-:W-:Y:S01]  /*7d80*/  F2FP.F16.F32.PACK_AB R25, R28, R27 ;  /* 0x0000001b1c19723e */ /* 0x000fe200000000ff */
[----:B------:R-:W-:Y:S01]  /*7d90*/  FADD R37, R37, R84 ;  /* 0x0000005425257221 */ /* 0x000fe20000000000 */
[----:B------:R-:W-:Y:S01]  /*7da0*/  FADD R23, R23, R34 ;  /* 0x0000002217177221 */ /* 0x000fe20000000000 */
[----:B------:R-:W-:-:S02]  /*7db0*/  FADD R120, R120, R35 ;  /* 0x0000002378787221 */ /* 0x000fc40000000000 */
[----:B------:R-:W-:Y:S02]  /*7dc0*/  FADD R42, R42, R37 ;  /* 0x000000252a2a7221 */ /* 0x000fe40000000000 */
[----:B------:R-:W-:Y:S02]  /*7dd0*/  FADD R120, R51, R120 ;  /* 0x0000007833787221 */ /* 0x000fe40000000000 */
[----:B------:R-:W-:Y:S02]  /*7de0*/  FADD R42, R41, R42 ;  /* 0x0000002a292a7221 */ /* 0x000fe40000000000 */
[----:B------:R-:W-:Y:S02]  /*7df0*/  FADD R59, R59, R120 ;  /* 0x000000783b3b7221 */ /* 0x000fe40000000000 */
[----:B------:R-:W-:Y:S01]  /*7e00*/  FADD R235, R23, R42 ;  /* 0x0000002a17eb7221 */ /* 0x000fe20000000000 */
[----:B-1----:R-:W-:Y:S01]  /*7e10*/  @!P3 FMUL R32, R32, R32 ;  /* 0x000000202020b220 */ /* 0x002fe20000400000 */
[----:B------:R-:W-:-:S03]  /*7e20*/  FADD R59, R59, R100 ;  /* 0x000000643b3b7221 */ /* 0x000fc60000000000 */
[----:B------:R-:W-:Y:S01]  /*7e30*/  FADD R28, R87, R32 ;  /* 0x00000020571c7221 */ /* 0x000fe20000000000 */
[----:B------:R-:W-:Y:S01]  /*7e40*/  F2FP.F16.F32.PACK_AB R27, R32, R29 ;  /* 0x0000001d201b723e */ /* 0x000fe200000000ff */
[----:B------:R-:W-:Y:S02]  /*7e50*/  WARPGROUP.DEPBAR.LE gsb0, 0x0 ;  /* 0x00008000000079c5 */ /* 0x000fe40000010000 */
[----:B------:R-:W-:Y:S01]  /*7e60*/  WARPGROUP.ARRIVE ;  /* 0x00000000000079c5 */ /* 0x000fe20000000000 */
[----:B------:R-:W-:-:S04]  /*7e70*/  FADD R109, R109, R28 ;  /* 0x0000001c6d6d7221 */ /* 0x000fc80000000000 */
[----:B------:R-:W-:Y:S01]  /*7e80*/  FADD R62, R62, R109 ;  /* 0x0000006d3e3e7221 */ /* 0x000fe20000000000 */
[----:B------:R-:W-:Y:S01]  /*7e90*/  HGMMA.64x32x16.F32 R200, R136, gdesc[UR16].tnspB, R200, gsb0 ;  /* 0x4060001088c87df0 */ /* 0x000fe200080008c8 */
[----:B------:R-:W-:Y:S02]  /*7ea0*/  UMOV UR19, 0x80000020 ;  /* 0x8000002000137882 */ /* 0x000fe40000000000 */
        /* <DEDUP_REMOVED lines=24> */
[----:B------:R-:W-:Y:S01]  /*8030*/  UIADD3 UR6, UR15, 0x23c0, URZ ;  /* 0x000023c00f067890 */ /* 0x000fe2000fffe03f */
[----:B------:R-:W-:Y:S01]  /*8040*/  UMOV UR7, 0x80000020 ;  /* 0x8000002000077882 */ /* 0x000fe20000000000 */
[----:B------:R-:W-:Y:S02]  /*8050*/  WARPGROUP.DEPBAR.LE gsb0, 0x0 ;  /* 0x00008000000079c5 */ /* 0x000fe40000010000 */
[----:B------:R-:W-:-:S06]  /*8060*/  WARPGROUP.ARRIVE ;  /* 0x00000000000079c5 */ /* 0x000fcc0000000000 */
[----:B------:R-:W-:Y:S03]  /*8070*/  HGMMA.64x32x16.F32 R200, R24, gdesc[UR16].tnspB, R200, gsb0 ;  /* 0x4060001018c87df0 */ /* 0x000fe600080008c8 */
[----:B------:R-:W-:Y:S02]  /*8080*/  WARPGROUP.DEPBAR.LE gsb0, 0x0 ;  /* 0x00008000000079c5 */ /* 0x000fe40000010000 */
[----:B------:R-:W-:-:S06]  /*8090*/  WARPGROUP.ARRIVE ;  /* 0x00000000000079c5 */ /* 0x000fcc0000000000 */
[----:B------:R-:W-:Y:S03]  /*80a0*/  HGMMA.64x32x16.F32 R184, R24, gdesc[UR8].tnspB, R184, gsb0 ;  /* 0x4060000818b87df0 */ /* 0x000fe600080008b8 */
[----:B------:R-:W-:Y:S02]  /*80b0*/  WARPGROUP.DEPBAR.LE gsb0, 0x0 ;  /* 0x00008000000079c5 */ /* 0x000fe40000010000 */
[----:B------:R-:W-:-:S06]  /*80c0*/  WARPGROUP.ARRIVE ;  /* 0x00000000000079c5 */ /* 0x000fcc0000000000 */
[----:B------:R-:W-:Y:S01]  /*80d0*/  HGMMA.64x32x16.F32 R168, R24, gdesc[UR4].tnspB, R168, gsb0 ;  /* 0x4060000418a87df0 */ /* 0x000fe200080008a8 */
[----:B------:R-:W-:Y:S01]  /*80e0*/  UMOV UR6, UR8 ;  /* 0x0000000800067c82 */ /* 0x000fe20008000000 */
[----:B------:R-:W-:Y:S01]  /*80f0*/  UMOV UR7, 0x80000020 ;  /* 0x8000002000077882 */ /* 0x000fe20000000000 */
[----:B------:R-:W-:Y:S02]  /*8100*/  WARPGROUP.DEPBAR.LE gsb0, 0x0 ;  /* 0x00008000000079c5 */ /* 0x000fe40000010000 */
[----:B------:R-:W-:-:S06]  /*8110*/  WARPGROUP.ARRIVE ;  /* 0x00000000000079c5 */ /* 0x000fcc0000000000 */
[----:B------:R-:W-:Y:S03]  /*8120*/  HGMMA.64x32x16.F32 R152, R24, gdesc[UR4].tnspB, R152, gsb0 ;  /* 0x4060000418987df0 */ /* 0x000fe60008000898 */
[----:B------:R-:W-:Y:S02]  /*8130*/  WARPGROUP.DEPBAR.LE gsb0, 0x0 ;  /* 0x00008000000079c5 */ /* 0x000fe40000010000 */
[----:B------:R-:W-:-:S04]  /*8140*/  PRMT R24, RZ, 0x654, R234 ;  /* 0x00000654ff187816 */ /* 0x000fc800000000ea */
[----:B------:R1:W-:Y:S01]  /*8150*/  SYNCS.ARRIVE.TRANS64.RED.A1T0 RZ, [R24+URZ], RZ ;  /* 0x000000ff18ff79a7 */ /* 0x0003e2000810043f */
[----:B------:R-:W-:Y:S05]  /*8160*/  @!P1 BRA `(.L_x_24) ;  /* 0x0000007400909947 */ /* 0x000fea0003800000 */
[----:B------:R-:W-:Y:S01]  /*8170*/  MOV R236, R22 ;  /* 0x0000001600ec7202 */ /* 0x000fe20000000f00 */
[----:B------:R-:W-:Y:S01]  /*8180*/  ULDC.64 UR30, c[0x0][0x198] ;  /* 0x00006600001e7ab9 */ /* 0x000fe20000000a00 */
[----:B------:R-:W-:Y:S01]  /*8190*/  MOV R243, R3 ;  /* 0x0000000300f37202 */ /* 0x000fe20000000f00 */
[----:B------:R-:W-:Y:S01]  /*81a0*/  ULDC UR14, c[0x0][0x604] ;  /* 0x00018100000e7ab9 */ /* 0x000fe20000000800 */
[----:B------:R-:W-:Y:S02]  /*81b0*/  MOV R242, R0 ;  /* 0x0000000000f27202 */ /* 0x000fe40000000f00 */
[----:B------:R-:W-:Y:S02]  /*81c0*/  MOV R22, 0x1 ;  /* 0x0000000100167802 */ /* 0x000fe40000000f00 */
[----:B------:R-:W-:-:S07]  /*81d0*/  MOV R237, 0x2 ;  /* 0x0000000200ed7802 */ /* 0x000fce0000000f00 */
.L_x_37:
[----:B------:R-:W-:Y:S01]  /*81e0*/  LEA R3, R237, R2, 0x3 ;  /* 0x00000002ed037211 */ /* 0x000fe200078e18ff */
[----:B------:R-:W-:Y:S05]  /*81f0*/  YIELD ;  /* 0x0000000000007946 */ /* 0x000fea0003800000 */
[----:B------:R-:W-:-:S04]  /*8200*/  SHF.L.U32 R0, R4, 0x1f, RZ ;  /* 0x0000001f04007819 */ /* 0x000fc800000006ff */
[----:B------:R-:W2:Y:S02]  /*8210*/  SYNCS.PHASECHK.TRANS64.TRYWAIT P1, [R3+URZ+0x55000], R0 ;  /* 0x05500000030075a7 */ /* 0x000ea4000802017f */
[----:B--2---:R-:W-:Y:S05]  /*8220*/  @!P1 BRA `(.L_x_25) ;  /* 0x0000009400d49947 */ /* 0x004fea0003800000 */
.L_x_73:
[----:B------:R-:W-:Y:S05]  /*8230*/  WARPSYNC.ALL ;  /* 0x0000000000007948 */ /* 0x000fea0003800000 */
[----:B------:R-:W-:Y:S01]  /*8240*/  MOV R240, UR22 ;  /* 0x0000001600f07c02 */ /* 0x000fe20008000f00 */
[----:B-1----:R-:W-:Y:S01]  /*8250*/  WARPGROUP.ARRIVE ;  /* 0x00000000000079c5 */ /* 0x002fe20000000000 */
[----:B------:R-:W-:Y:S02]  /*8260*/  MOV R241, 0x80000020 ;  /* 0x8000002000f17802 */ /* 0x000fe40000000f00 */
[----:B------:R-:W-:Y:S01]  /*8270*/  R2UR UR40, R232 ;  /* 0x00000000e82872ca */ /* 0x000fe200000e0000 */
[----:B------:R-:W-:Y:S01]  /*8280*/  IMAD R240, R237, 0x1400, R240 ;  /* 0x00001400edf07824 */ /* 0x000fe200078e02f0 */
[----:B------:R-:W-:-:S02]  /*8290*/  R2UR UR41, R233 ;  /* 0x00000000e92972ca */ /* 0x000fc400000e0000 */
[----:B------:R-:W-:Y:S01]  /*82a0*/  R2UR UR43, R241 ;  /* 0x00000000f12b72ca */ /* 0x000fe200000e0000 */
[C---:B------:R-:W-:Y:S01]  /*82b0*/  VIADD R238, R240.reuse, 0x2 ;  /* 0x00000002f0ee7836 */ /* 0x040fe20000000000 */
[----:B------:R-:W-:Y:S02]  /*82c0*/  R2UR UR42, R240 ;  /* 0x00000000f02a72ca */ /* 0x000fe400000e0000 */
[----:B------:R-:W-:Y:S02]  /*82d0*/  MOV R239, 0x80000020 ;  /* 0x8000002000ef7802 */ /* 0x000fe40000000f00 */
[----:B------:R-:W-:Y:S02]  /*82e0*/  R2UR UR36, R20 ;  /* 0x00000000142472ca */ /* 0x000fe400000e0000 */
[----:B------:R-:W-:Y:S02]  /*82f0*/  R2UR UR37, R21 ;  /* 0x00000000152572ca */ /* 0x000fe400000e0000 */
[----:B------:R-:W-:-:S02]  /*8300*/  R2UR UR38, R238 ;  /* 0x00000000ee2672ca */ /* 0x000fc400000e0000 */
[----:B------:R-:W-:Y:S02]  /*8310*/  R2UR UR39, R239 ;  /* 0x00000000ef2772ca */ /* 0x000fe400000e0000 */
[----:B------:R-:W-:Y:S01]  /*8320*/  IADD3 R238, R240, 0x400, RZ ;  /* 0x00000400f0ee7810 */ /* 0x000fe20007ffe0ff */
[----:B------:R-:W-:Y:S01]  /*8330*/  HGMMA.64x256x16.F32 R24, gdesc[UR40], RZ, !UPT, gsb0 ;  /* 0x03e00000281879f0 */ /* 0x000fe2000c0008ff */
[----:B------:R-:W-:Y:S02]  /*8340*/  MOV R239, 0x80000020 ;  /* 0x8000002000ef7802 */ /* 0x000fe40000000f00 */
[----:B------:R-:W-:Y:S02]  /*8350*/  R2UR UR32, R18 ;  /* 0x00000000122072ca */ /* 0x000fe400000e0000 */
[----:B------:R-:W-:Y:S02]  /*8360*/  R2UR UR33, R19 ;  /* 0x00000000132172ca */ /* 0x000fe400000e0000 */
[----:B------:R-:W-:-:S02]  /*8370*/  R2UR UR34, R238 ;  /* 0x00000000ee2272ca */ /* 0x000fc400000e0000 */
[----:B------:R-:W-:Y:S02]  /*8380*/  R2UR UR35, R239 ;  /* 0x00000000ef2372ca */ /* 0x000fe400000e0000 */
[----:B------:R-:W-:Y:S02]  /*8390*/  IADD3 R238, R240, 0x402, RZ ;  /* 0x00000402f0ee7810 */ /* 0x000fe40007ffe0ff */
        /* <DEDUP_REMOVED lines=15> */
[----:B------:R-:W-:Y:S01]  /*8490*/  R2UR UR10, R238 ;  /* 0x00000000ee0a72ca */ /* 0x000fe200000e0000 */
[----:B------:R-:W-:Y:S01]  /*84a0*/  VIADD R238, R240, 0xc00 ;  /* 0x00000c00f0ee7836 */ /* 0x000fe20000000000 */
[----:B------:R-:W-:-:S02]  /*84b0*/  R2UR UR11, R239 ;  /* 0x00000000ef0b72ca */ /* 0x000fc400000e0000 */
[----:B------:R-:W-:Y:S02]  /*84c0*/  MOV R239, 0x80000020 ;  /* 0x8000002000ef7802 */ /* 0x000fe40000000f00 */
[----:B------:R-:W-:Y:S02]  /*84d0*/  R2UR UR58, R238 ;  /* 0x00000000ee3a72ca */ /* 0x000fe400000e0000 */
[----:B------:R-:W-:Y:S02]  /*84e0*/  R2UR UR59, R239 ;  /* 0x00000000ef3b72ca */ /* 0x000fe400000e0000 */
[----:B------:R-:W-:Y:S02]  /*84f0*/  IADD3 R238, R240, 0xc02, RZ ;  /* 0x00000c02f0ee7810 */ /* 0x000fe40007ffe0ff */
[----:B------:R-:W-:Y:S02]  /*8500*/  MOV R239, 0x80000020 ;  /* 0x8000002000ef7802 */ /* 0x000fe40000000f00 */
[----:B------:R-:W-:-:S02]  /*8510*/  R2UR UR54, R238 ;  /* 0x00000000ee3672ca */ /* 0x000fc400000e0000 */
[----:B------:R-:W-:Y:S02]  /*8520*/  R2UR UR55, R239 ;  /* 0x00000000ef3772ca */ /* 0x000fe400000e0000 */
[----:B------:R-:W-:Y:S02]  /*8530*/  IADD3 R238, R240, 0x1000, RZ ;  /* 0x00001000f0ee7810 */ /* 0x000fe40007ffe0ff */
[----:B------:R-:W-:Y:S02]  /*8540*/  MOV R239, 0x80000020 ;  /* 0x8000002000ef7802 */ /* 0x000fe40000000f00 */
[----:B------:R-:W-:Y:S02]  /*8550*/  R2UR UR50, R238 ;  /* 0x00000000ee3272ca */ /* 0x000fe400000e0000 */
[----:B------:R-:W-:Y:S02]  /*8560*/  R2UR UR51, R239 ;  /* 0x00000000ef3372ca */ /* 0x000fe400000e0000 */
[----:B------:R-:W-:-:S02]  /*8570*/  IADD3 R240, R240, 0x1002, RZ ;  /* 0x00001002f0f07810 */ /* 0x000fc40007ffe0ff */
[----:B------:R-:W-:Y:S02]  /*8580*/  MOV R241, 0x80000020 ;  /* 0x8000002000f17802 */ /* 0x000fe40000000f00 */
[----:B------:R-:W-:Y:S02]  /*8590*/  R2UR UR6, R240 ;  /* 0x00000000f00672ca */ /* 0x000fe400000e0000 */
[----:B------:R-:W-:Y:S02]  /*85a0*/  R2UR UR7, R241 ;  /* 0x00000000f10772ca */ /* 0x000fe400000e0000 */
[----:B------:R-:W-:Y:S01]  /*85b0*/  ISETP.NE.AND P1, PT, R9, RZ, PT ;  /* 0x000000ff0900720c */ /* 0x000fe20003f25270 */
[----:B------:R-:W-:Y:S02]  /*85c0*/  WARPGROUP.DEPBAR.LE gsb0, 0x0 ;  /* 0x00008000000079c5 */ /* 0x000fe40000010000 */
[----:B------:R-:W-:-:S06]  /*85d0*/  WARPGROUP.ARRIVE ;  /* 0x00000000000079c5 */ /* 0x000fcc0000000000 */
        /* <DEDUP_REMOVED lines=34> */
[----:B------:R-:W-:Y:S05]  /*8800*/  @P1 BRA `(.L_x_26) ;  /* 0x0000000000f41947 */ /* 0x000fea0003800000 */
[----:B------:R-:W-:-:S13]  /*8810*/  ISETP.LT.OR P2, PT, R7, 0x1, !P0 ;  /* 0x000000010700780c */ /* 0x000fda0004741670 */
[----:B------:R-:W-:Y:S05]  /*8820*/  @P2 BRA `(.L_x_27) ;  /* 0x0000000000e82947 */ /* 0x000fea0003800000 */
[----:B--2---:R-:W-:Y:S02]  /*8830*/  LEA R0, R5, R2, 0x3 ;  /* 0x0000000205007211 */ /* 0x004fe400078e18ff */
[----:B------:R-:W-:Y:S02]  /*8840*/  SHF.L.U32 R3, R6, 0x1f, RZ ;  /* 0x0000001f06037819 */ /* 0x000fe400000006ff */
[----:B------:R-:W-:Y:S02]  /*8850*/  ISETP.NE.AND P3, PT, R17, RZ, PT ;  /* 0x000000ff1100720c */ /* 0x000fe40003f65270 */
[----:B------:R-:W1:Y:S02]  /*8860*/  SYNCS.PHASECHK.TRANS64.TRYWAIT P2, [R0+URZ+0x55020], R3 ;  /* 0x05502003000075a7 */ /* 0x000e64000804017f */
[----:B-1----:R-:W-:Y:S09]  /*8870*/  @!P2 BRA `(.L_x_28) ;  /* 0x000000900054a947 */ /* 0x002ff20003800000 */
.L_x_74:
[----:B------:R-:W-:Y:S05]  /*8880*/  @P3 BRA `(.L_x_29) ;  /* 0x0000000000143947 */ /* 0x000fea0003800000 */
[----:B------:R-:W-:Y:S02]  /*8890*/  LOP3.LUT P2, RZ, R16, 0x1f, RZ, 0xc0, !PT ;  /* 0x0000001f10ff7812 */ /* 0x000fe4000784c0ff */
[----:B-1----:R-:W-:-:S04]  /*88a0*/  MOV R3, 0x14000 ;  /* 0x0001400000037802 */ /* 0x002fc80000000f00 */
[----:B------:R2:W-:Y:S07]  /*88b0*/  SYNCS.ARRIVE.TRANS64 RZ, [R0+URZ+0x55000], R3 ;  /* 0x0550000300ff79a7 */ /* 0x0005ee000800003f */
[----:B------:R-:W-:Y:S05]  /*88c0*/  @!P2 BRA `(.L_x_29) ;  /* 0x000000000004a947 */ /* 0x000fea0003800000 */
[----:B------:R-:W-:Y:S01]  /*88d0*/  BPT.TRAP 0x1 ;  /* 0x000000040000795c */ /* 0x000fe20000300000 */
.L_x_29:
[----:B-12---:R-:W-:Y:S01]  /*88e0*/  IMAD R3, R5, 0x14000, R2 ;  /* 0x0001400005037824 */ /* 0x006fe200078e0202 */
[----:B------:R-:W-:Y:S01]  /*88f0*/  R2UR UR41, R0 ;  /* 0x00000000002972ca */ /* 0x000fe200000e0000 */
[----:B------:R-:W-:Y:S01]  /*8900*/  UIADD3 UR38, UP0, UR30, 0x1f0, URZ ;  /* 0x000001f01e267890 */ /* 0x000fe2000ff1e03f */
[----:B------:R-:W-:Y:S01]  /*8910*/  R2UR UR43, R8 ;  /* 0x00000000082b72ca */ /* 0x000fe200000e0000 */
[----:B------:R-:W-:Y:S01]  /*8920*/  UMOV UR6, 0x0 ;  /* 0x0000000000067882 */ /* 0x000fe20000000000 */
[----:B------:R-:W-:Y:S01]  /*8930*/  R2UR UR8, R3 ;  /* 0x00000000030872ca */ /* 0x000fe200000e0000 */
[----:B------:R-:W-:Y:S01]  /*8940*/  UIADD3.X UR39, URZ, UR31, URZ, UP0, !UPT ;  /* 0x0000001f3f277290 */ /* 0x000fe200087fe43f */
[----:B------:R-:W-:Y:S01]  /*8950*/  VIADD R5, R5, 0x1 ;  /* 0x0000000105057836 */ /* 0x000fe20000000000 */
[----:B------:R-:W-:Y:S01]  /*8960*/  UMOV UR7, 0x10000000 ;  /* 0x1000000000077882 */ /* 0x000fe20000000000 */
[----:B------:R-:W-:Y:S01]  /*8970*/  UMOV UR42, URZ ;  /* 0x0000003f002a7c82 */ /* 0x000fe20008000000 */
[----:B------:R-:W-:Y:S01]  /*8980*/  UMOV UR34, 0x20 ;  /* 0x0000002000227882 */ /* 0x000fe20000000000 */
[----:B------:R-:W-:Y:S01]  /*8990*/  UMOV UR36, UR44 ;  /* 0x0000002c00247c82 */ /* 0x000fe20008000000 */
[----:B------:R-:W-:Y:S01]  /*89a0*/  UMOV UR37, UR45 ;  /* 0x0000002d00257c82 */ /* 0x000fe20008000000 */
[----:B------:R-:W-:Y:S01]  /*89b0*/  UMOV UR26, 0x40 ;  /* 0x00000040001a7882 */ /* 0x000fe20000000000 */
[----:B------:R-:W-:Y:S01]  /*89c0*/  UIADD3 UR41, UR41, 0x55000, URZ ;  /* 0x0005500029297890 */ /* 0x000fe2000fffe03f */
[----:B------:R-:W-:Y:S01]  /*89d0*/  ISETP.NE.AND P2, PT, R5, 0x4, PT ;  /* 0x000000040500780c */ /* 0x000fe20003f45270 */
[----:B------:R-:W-:-:S02]  /*89e0*/  USHF.L.U32 UR43, UR43, 0x8, URZ ;  /* 0x000000082b2b7899 */ /* 0x000fc4000800063f */
[----:B------:R-:W-:Y:S01]  /*89f0*/  UIADD3 UR40, UR8, 0x5000, URZ ;  /* 0x0000500008287890 */ /* 0x000fe2000fffe03f */
[----:B------:R-:W-:Y:S01]  /*8a00*/  SEL R3, RZ, 0x1, P2 ;  /* 0x00000001ff037807 */ /* 0x000fe20001000000 */
[----:B------:R-:W-:Y:S01]  /*8a10*/  UIADD3 UR32, UR8, 0x9000, URZ ;  /* 0x0000900008207890 */ /* 0x000fe2000fffe03f */
[----:B------:R-:W-:Y:S01]  /*8a20*/  SEL R5, R5, RZ, P2 ;  /* 0x000000ff05057207 */ /* 0x000fe20001000000 */
[----:B------:R-:W-:Y:S01]  /*8a30*/  UIADD3 UR24, UR8, 0xd000, URZ ;  /* 0x0000d00008187890 */ /* 0x000fe2000fffe03f */
[----:B------:R-:W-:Y:S01]  /*8a40*/  LOP3.LUT R6, R6, R3, RZ, 0x3c, !PT ;  /* 0x0000000306067212 */ /* 0x000fe200078e3cff */
[----:B------:R-:W-:Y:S02]  /*8a50*/  UIADD3 UR16, UR8, 0x11000, URZ ;  /* 0x0001100008107890 */ /* 0x000fe4000fffe03f */
[----:B------:R-:W-:Y:S01]  /*8a60*/  UIADD3 UR8, UR8, 0x15000, URZ ;  /* 0x0001500008087890 */ /* 0x000fe2000fffe03f */
[----:B------:R1:W-:Y:S01]  /*8a70*/  UTMALDG.4D [UR40], [UR38], desc[UR6] ;  /* 0x00000628260075b4 */ /* 0x0003e20008019000 */
[----:B------:R-:W-:Y:S01]  /*8a80*/  UMOV UR33, UR41 ;  /* 0x0000002900217c82 */ /* 0x000fe20008000000 */
[----:B------:R-:W-:Y:S01]  /*8a90*/  UMOV UR35, UR43 ;  /* 0x0000002b00237c82 */ /* 0x000fe20008000000 */
        /* <DEDUP_REMOVED lines=15> */
[----:B------:R1:W-:Y:S01]  /*8b90*/  UTMALDG.4D [UR24], [UR38], desc[UR6] ;  /* 0x00000618260075b4 */ /* 0x0003e20008019000 */
[----:B------:R1:W-:Y:S01]  /*8ba0*/  UTMALDG.4D [UR16], [UR38], desc[UR6] ;  /* 0x00000610260075b4 */ /* 0x0003e20008019000 */
[----:B------:R1:W-:Y:S02]  /*8bb0*/  UTMALDG.4D [UR8], [UR38], desc[UR6] ;  /* 0x00000608260075b4 */ /* 0x0003e40008019000 */
[----:B-1----:R-:W-:Y:S01]  /*8bc0*/  NOP ;  /* 0x0000000000007918 */ /* 0x002fe20000000000 */
.L_x_27:
[----:B------:R-:W-:-:S07]  /*8bd0*/  IADD3 R7, R7, -0x1, RZ ;  /* 0xffffffff07077810 */ /* 0x000fce0007ffe0ff */
.L_x_26:
[----:B------:R-:W-:Y:S01]  /*8be0*/  IADD3 R237, R237, 0x1, RZ ;  /* 0x00000001eded7810 */ /* 0x000fe20007ffe0ff */
[----:B------:R-:W-:Y:S05]  /*8bf0*/  WARPSYNC.ALL ;  /* 0x0000000000007948 */ /* 0x000fea0003800000 */
[----:B------:R-:W-:-:S04]  /*8c00*/  ISETP.NE.AND P2, PT, R237, 0x4, PT ;  /* 0x00000004ed00780c */ /* 0x000fc80003f45270 */
[----:B--2---:R-:W-:Y:S02]  /*8c10*/  SEL R3, RZ, 0x1, P2 ;  /* 0x00000001ff037807 */ /* 0x004fe40001000000 */
[----:B------:R-:W-:Y:S02]  /*8c20*/  SEL R237, R237, RZ, P2 ;  /* 0x000000ffeded7207 */ /* 0x000fe40001000000 */
[----:B------:R-:W-:Y:S02]  /*8c30*/  LOP3.LUT R4, R4, R3, RZ, 0x3c, !PT ;  /* 0x0000000304047212 */ /* 0x000fe400078e3cff */
[----:B------:R-:W-:Y:S01]  /*8c40*/  FMNMX R0, R24, R243, !PT ;  /* 0x000000f318007209 */ /* 0x000fe20007800000 */
[----:B------:R-:W-:Y:S01]  /*8c50*/  BSSY B0, `(.L_x_30) ;  /* 0x00000a4000007945 */ /* 0x000fe20003800000 */
        /* <DEDUP_REMOVED lines=127> */
[----:B------:R-:W-:Y:S01]  /*9450*/  LEA R246, R22, R234, 0x3 ;  /* 0x000000ea16f67211 */ /* 0x000fe200078e18ff */
[----:B------:R-:W1:Y:S03]  /*9460*/  SHFL.BFLY PT, R3, R238, 0x1, 0x1f ;  /* 0x0c201f00ee037f89 */ /* 0x000e6600000e0000 */
[----:B------:R-:W-:Y:S01]  /*9470*/  PRMT R246, RZ, 0x654, R246 ;  /* 0x00000654fff67816 */ /* 0x000fe200000000f6 */
[----:B------:R-:W2:Y:S03]  /*9480*/  SHFL.BFLY PT, R239, R240, 0x1, 0x1f ;  /* 0x0c201f00f0ef7f89 */ /* 0x000ea600000e0000 */
[----:B------:R3:W-:Y:S01]  /*9490*/  SYNCS.ARRIVE.TRANS64.RED.A1T0 RZ, [R246+URZ], RZ ;  /* 0x000000fff6ff79a7 */ /* 0x0007e2000810043f */
[----:B-1----:R-:W-:-:S02]  /*94a0*/  FMNMX R241, R238, R3, !PT ;  /* 0x00000003eef17209 */ /* 0x002fc40007800000 */
[----:B--2---:R-:W-:-:S03]  /*94b0*/  FMNMX R245, R240, R239, !PT ;  /* 0x000000eff0f57209 */ /* 0x004fc60007800000 */
[----:B------:R-:W1:Y:S01]  /*94c0*/  SHFL.BFLY PT, R0, R241, 0x2, 0x1f ;  /* 0x0c401f00f1007f89 */ /* 0x000e6200000e0000 */
[----:B------:R-:W-:Y:S02]  /*94d0*/  LEA R239, R237, R2, 0x3 ;  /* 0x00000002edef7211 */ /* 0x000fe400078e18ff */
[----:B------:R-:W-:Y:S01]  /*94e0*/  SHF.L.U32 R240, R4, 0x1f, RZ ;  /* 0x0000001f04f07819 */ /* 0x000fe200000006ff */
[----:B------:R-:W2:Y:S03]  /*94f0*/  SHFL.BFLY PT, R244, R245, 0x2, 0x1f ;  /* 0x0c401f00f5f47f89 */ /* 0x000ea600000e0000 */
[----:B------:R-:W4:Y:S01]  /*9500*/  SYNCS.PHASECHK.TRANS64.TRYWAIT P4, [R239+URZ+0x55000], R240 ;  /* 0x055000f0ef0075a7 */ /* 0x000f22000808017f */
[----:B-1----:R-:W-:Y:S02]  /*9510*/  FMNMX R3, R241, R0, !PT ;  /* 0x00000000f1037209 */ /* 0x002fe40007800000 */
[----:B--2---:R-:W-:-:S02]  /*9520*/  FMNMX R0, R245, R244, !PT ;  /* 0x000000f4f5007209 */ /* 0x004fc40007800000 */
[C---:B------:R-:W-:Y:S02]  /*9530*/  FSETP.NEU.AND P2, PT, R3.reuse, -INF , PT ;  /* 0xff8000000300780b */ /* 0x040fe40003f4d000 */
[C---:B------:R-:W-:Y:S02]  /*9540*/  FSETP.NEU.AND P3, PT, R0.reuse, -INF , PT ;  /* 0xff8000000000780b */ /* 0x040fe40003f6d000 */
[----:B------:R-:W-:Y:S02]  /*9550*/  FSEL R244, R3, RZ, P2 ;  /* 0x000000ff03f47208 */ /* 0x000fe40001000000 */
[----:B------:R-:W-:-:S03]  /*9560*/  FSEL R247, R0, RZ, P3 ;  /* 0x000000ff00f77208 */ /* 0x000fc60001800000 */
[----:B------:R-:W-:Y:S02]  /*9570*/  FADD R238, -R244, R243 ;  /* 0x000000f3f4ee7221 */ /* 0x000fe40000000100 */
[C---:B------:R-:W-:Y:S02]  /*9580*/  FADD R242, -R247.reuse, R242 ;  /* 0x000000f2f7f27221 */ /* 0x040fe40000000100 */
[----:B------:R-:W-:Y:S01]  /*9590*/  FMUL R241, R238, UR14 ;  /* 0x0000000eeef17c20 */ /* 0x000fe20008400000 */
[----:B------:R-:W-:Y:S01]  /*95a0*/  FMUL R238, R247, UR14 ;  /* 0x0000000ef7ee7c20 */ /* 0x000fe20008400000 */
[----:B------:R-:W-:-:S03]  /*95b0*/  FMUL R242, R242, UR14 ;  /* 0x0000000ef2f27c20 */ /* 0x000fc60008400000 */
[----:B------:R-:W-:Y:S01]  /*95c0*/  FSETP.GEU.AND P5, PT, R241, -126, PT ;  /* 0xc2fc0000f100780b */ /* 0x000fe20003fae000 */
[--C-:B------:R-:W-:Y:S01]  /*95d0*/  FFMA R243, R26, UR14, -R238.reuse ;  /* 0x0000000e1af37c23 */ /* 0x100fe200080008ee */
[----:B------:R-:W-:Y:S01]  /*95e0*/  FSETP.GEU.AND P6, PT, R242, -126, PT ;  /* 0xc2fc0000f200780b */ /* 0x000fe20003fce000 */
[--C-:B------:R-:W-:Y:S01]  /*95f0*/  FFMA R249, R27, UR14, -R238.reuse ;  /* 0x0000000e1bf97c23 */ /* 0x100fe200080008ee */
[----:B------:R-:W-:Y:S02]  /*9600*/  FFMA R250, R30, UR14, -R238 ;  /* 0x0000000e1efa7c23 */ /* 0x000fe400080008ee */
[----:B------:R-:W-:Y:S02]  /*9610*/  FSETP.GEU.AND P2, PT, R243, -126, PT ;  /* 0xc2fc0000f300780b */ /* 0x000fe40003f4e000 */
[----:B------:R-:W-:-:S05]  /*9620*/  FSETP.GEU.AND P3, PT, R249, -126, PT ;  /* 0xc2fc0000f900780b */ /* 0x000fca0003f6e000 */
[----:B------:R-:W-:Y:S02]  /*9630*/  @!P5 FMUL R241, R241, 0.5 ;  /* 0x3f000000f1f1d820 */ /* 0x000fe40000400000 */
[----:B------:R-:W-:Y:S02]  /*9640*/  @!P6 FMUL R242, R242, 0.5 ;  /* 0x3f000000f2f2e820 */ /* 0x000fe40000400000 */
[----:B------:R3:W1:Y:S02]  /*9650*/  MUFU.EX2 R26, R241 ;  /* 0x000000f1001a7308 */ /* 0x0006640000000800 */
[----:B------:R-:W-:-:S06]  /*9660*/  @!P2 FMUL R243, R243, 0.5 ;  /* 0x3f000000f3f3a820 */ /* 0x000fcc0000400000 */
[----:B------:R3:W2:Y:S01]  /*9670*/  MUFU.EX2 R27, R242 ;  /* 0x000000f2001b7308 */ /* 0x0006a20000000800 */
[----:B----4-:R-:W-:Y:S05]  /*9680*/  @!P4 BRA `(.L_x_31) ;  /* 0x0000008000e4c947 */ /* 0x010fea0003800000 */
.L_x_75:
[----:B------:R-:W-:Y:S05]  /*9690*/  BSYNC B0 ;  /* 0x0000000000007941 */ /* 0x000fea0003800000 */
.L_x_30:
[----:B------:R-:W5:Y:S01]  /*96a0*/  MUFU.EX2 R30, R243 ;  /* 0x000000f3001e7308 */ /* 0x000f620000000800 */
[----:B------:R-:W-:Y:S01]  /*96b0*/  @!P3 FMUL R249, R249, 0.5 ;  /* 0x3f000000f9f9b820 */ /* 0x000fe20000400000 */
[--C-:B------:R-:W-:Y:S01]  /*96c0*/  FFMA R247, R35, UR14, -R238.reuse ;  /* 0x0000000e23f77c23 */ /* 0x100fe200080008ee */
[--C-:B------:R-:W-:Y:S01]  /*96d0*/  FFMA R251, R31, UR14, -R238.reuse ;  /* 0x0000000e1ffb7c23 */ /* 0x100fe200080008ee */
[----:B-1----:R-:W-:Y:S01]  /*96e0*/  @!P5 FMUL R26, R26, R26 ;  /* 0x0000001a1a1ad220 */ /* 0x002fe20000400000 */
[--C-:B------:R-:W-:Y:S01]  /*96f0*/  FFMA R248, R34, UR14, -R238.reuse ;  /* 0x0000000e22f87c23 */ /* 0x100fe200080008ee */
[--C-:B---3--:R-:W-:Y:S01]  /*9700*/  FFMA R246, R38, UR14, -R238.reuse ;  /* 0x0000000e26f67c23 */ /* 0x108fe200080008ee */
[----:B--2---:R-:W-:Y:S01]  /*9710*/  @!P6 FMUL R27, R27, R27 ;  /* 0x0000001b1b1be220 */ /* 0x004fe20000400000 */
[----:B----4-:R-:W1:Y:S01]  /*9720*/  MUFU.EX2 R240, R249 ;  /* 0x000000f900f07308 */ /* 0x010e620000000800 */
[----:B------:R-:W-:Y:S01]  /*9730*/  FSETP.GEU.AND P5, PT, R251, -126, PT ;  /* 0xc2fc0000fb00780b */ /* 0x000fe20003fae000 */
[----:B------:R-:W-:Y:S01]  /*9740*/  FMUL R239, R244, UR14 ;  /* 0x0000000ef4ef7c20 */ /* 0x000fe20008400000 */
[----:B------:R-:W-:Y:S01]  /*9750*/  FSETP.GEU.AND P6, PT, R248, -126, PT ;  /* 0xc2fc0000f800780b */ /* 0x000fe20003fce000 */
[----:B------:R-:W-:Y:S01]  /*9760*/  FFMA R245, R39, UR14, -R238 ;  /* 0x0000000e27f57c23 */ /* 0x000fe200080008ee */
[----:B------:R-:W-:Y:S01]  /*9770*/  FSETP.GEU.AND P4, PT, R250, -126, PT ;  /* 0xc2fc0000fa00780b */ /* 0x000fe20003f8e000 */
[--C-:B------:R-:W-:Y:S01]  /*9780*/  FFMA R38, R28, UR14, -R239.reuse ;  /* 0x0000000e1c267c23 */ /* 0x100fe200080008ef */
[--C-:B------:R-:W-:Y:S01]  /*9790*/  FFMA R244, R24, UR14, -R239.reuse ;  /* 0x0000000e18f47c23 */ /* 0x100fe200080008ef */
[--C-:B------:R-:W-:Y:S01]  /*97a0*/  FFMA R39, R25, UR14, -R239.reuse ;  /* 0x0000000e19277c23 */ /* 0x100fe200080008ef */
[----:B-----5:R-:W-:Y:S01]  /*97b0*/  @!P2 FMUL R30, R30, R30 ;  /* 0x0000001e1e1ea220 */ /* 0x020fe20000400000 */
[----:B------:R-:W-:Y:S01]  /*97c0*/  FSETP.GEU.AND P2, PT, R247, -126, PT ;  /* 0xc2fc0000f700780b */ /* 0x000fe20003f4e000 */
[--C-:B------:R-:W-:Y:S01]  /*97d0*/  FFMA R35, R29, UR14, -R239.reuse ;  /* 0x0000000e1d237c23 */ /* 0x100fe200080008ef */
[--C-:B------:R-:W-:Y:S01]  /*97e0*/  FFMA R242, R33, UR14, -R239.reuse ;  /* 0x0000000e21f27c23 */ /* 0x100fe200080008ef */
[--C-:B------:R-:W-:Y:S01]  /*97f0*/  FFMA R243, R36, UR14, -R239.reuse ;  /* 0x0000000e24f37c23 */ /* 0x100fe200080008ef */
[----:B------:R-:W-:Y:S01]  /*9800*/  @!P5 FMUL R251, R251, 0.5 ;  /* 0x3f000000fbfbd820 */ /* 0x000fe20000400000 */
[----:B------:R-:W-:Y:S01]  /*9810*/  FFMA R37, R37, UR14, -R239 ;  /* 0x0000000e25257c23 */ /* 0x000fe200080008ef */
[----:B------:R-:W-:Y:S01]  /*9820*/  @!P6 FMUL R248, R248, 0.5 ;  /* 0x3f000000f8f8e820 */ /* 0x000fe20000400000 */
[----:B-1----:R-:W-:Y:S01]  /*9830*/  @!P3 FMUL R240, R240, R240 ;  /* 0x000000f0f0f0b220 */ /* 0x002fe20000400000 */
[----:B------:R-:W-:Y:S01]  /*9840*/  FSETP.GEU.AND P3, PT, R246, -126, PT ;  /* 0xc2fc0000f600780b */ /* 0x000fe20003f6e000 */
[----:B------:R-:W1:Y:S01]  /*9850*/  MUFU.EX2 R24, R251 ;  /* 0x000000fb00187308 */ /* 0x000e620000000800 */
[----:B------:R-:W-:Y:S01]  /*9860*/  @!P4 FMUL R250, R250, 0.5 ;  /* 0x3f000000fafac820 */ /* 0x000fe20000400000 */
[----:B------:R-:W-:Y:S01]  /*9870*/  MOV R31, UR15 ;  /* 0x0000000f001f7c02 */ /* 0x000fe20008000f00 */
[----:B------:R-:W-:Y:S05]  /*9880*/  WARPSYNC.ALL ;  /* 0x0000000000007948 */ /* 0x000fea0003800000 */
[----:B------:R-:W-:Y:S01]  /*9890*/  @!P2 FMUL R247, R247, 0.5 ;  /* 0x3f000000f7f7a820 */ /* 0x000fe20000400000 */
[----:B------:R-:W2:Y:S01]  /*98a0*/  MUFU.EX2 R25, R248 ;  /* 0x000000f800197308 */ /* 0x000ea20000000800 */
[-C--:B------:R-:W-:Y:S01]  /*98b0*/  FMUL R216, R216, R26.reuse ;  /* 0x0000001ad8d87220 */ /* 0x080fe20000400000 */
[-C--:B------:R-:W-:Y:S01]  /*98c0*/  FMUL R217, R217, R26.reuse ;  /* 0x0000001ad9d97220 */ /* 0x080fe20000400000 */
[----:B------:R-:W-:Y:S01]  /*98d0*/  @!P3 FMUL R246, R246, 0.5 ;  /* 0x3f000000f6f6b820 */ /* 0x000fe20000400000 */
[-C--:B------:R-:W-:Y:S01]  /*98e0*/  FMUL R220, R220, R26.reuse ;  /* 0x0000001adcdc7220 */ /* 0x080fe20000400000 */
[-C--:B------:R-:W-:Y:S01]  /*98f0*/  FMUL R221, R221, R26.reuse ;  /* 0x0000001adddd7220 */ /* 0x080fe20000400000 */
[-C--:B------:R-:W-:Y:S01]  /*9900*/  FMUL R224, R224, R26.reuse ;  /* 0x0000001ae0e07220 */ /* 0x080fe20000400000 */
[----:B------:R-:W-:Y:S01]  /*9910*/  FMUL R225, R225, R26 ;  /* 0x0000001ae1e17220 */ /* 0x000fe20000400000 */
[----:B------:R3:W4:Y:S01]  /*9920*/  MUFU.EX2 R28, R247 ;  /* 0x000000f7001c7308 */ /* 0x0007220000000800 */
[----:B-1----:R-:W-:Y:S01]  /*9930*/  @!P5 FMUL R24, R24, R24 ;  /* 0x000000181818d220 */ /* 0x002fe20000400000 */
[----:B------:R-:W-:Y:S01]  /*9940*/  FSETP.GEU.AND P5, PT, R244, -126, PT ;  /* 0xc2fc0000f400780b */ /* 0x000fe20003fae000 */
[-C--:B------:R-:W-:Y:S01]  /*9950*/  FMUL R228, R228, R26.reuse ;  /* 0x0000001ae4e47220 */ /* 0x080fe20000400000 */
[-C--:B------:R-:W-:Y:S01]  /*9960*/  FMUL R229, R229, R26.reuse ;  /* 0x0000001ae5e57220 */ /* 0x080fe20000400000 */
[-C--:B------:R-:W-:Y:S01]  /*9970*/  FMUL R200, R200, R26.reuse ;  /* 0x0000001ac8c87220 */ /* 0x080fe20000400000 */
[-C--:B------:R-:W-:Y:S01]  /*9980*/  FMUL R201, R201, R26.reuse ;  /* 0x0000001ac9c97220 */ /* 0x080fe20000400000 */
[-C--:B------:R-:W-:Y:S01]  /*9990*/  FMUL R204, R204, R26.reuse ;  /* 0x0000001acccc7220 */ /* 0x080fe20000400000 */
[----:B------:R1:W5:Y:S01]  /*99a0*/  MUFU.EX2 R29, R246 ;  /* 0x000000f6001d7308 */ /* 0x0003620000000800 */
[----:B--2---:R-:W-:Y:S01]  /*99b0*/  @!P6 FMUL R25, R25, R25 ;  /* 0x000000191919e220 */ /* 0x004fe20000400000 */
[----:B------:R-:W-:Y:S01]  /*99c0*/  FSETP.GEU.AND P6, PT, R39, -126, PT ;  /* 0xc2fc00002700780b */ /* 0x000fe20003fce000 */
[-C--:B------:R-:W-:Y:S01]  /*99d0*/  FMUL R205, R205, R26.reuse ;  /* 0x0000001acdcd7220 */ /* 0x080fe20000400000 */
[----:B---3--:R-:W-:Y:S01]  /*99e0*/  MOV R247, 0x80000020 ;  /* 0x8000002000f77802 */ /* 0x008fe20000000f00 */
[-C--:B------:R-:W-:Y:S01]  /*99f0*/  FMUL R208, R208, R26.reuse ;  /* 0x0000001ad0d07220 */ /* 0x080fe20000400000 */
[----:B------:R-:W-:Y:S01]  /*9a00*/  FMUL R209, R209, R26 ;  /* 0x0000001ad1d17220 */ /* 0x000fe20000400000 */
[----:B------:R-:W-:Y:S01]  /*9a10*/  @!P5 FMUL R244, R244, 0.5 ;  /* 0x3f000000f4f4d820 */ /* 0x000fe20000400000 */
[----:B------:R-:W2:Y:S01]  /*9a20*/  MUFU.EX2 R34, R250 ;  /* 0x000000fa00227308 */ /* 0x000ea20000000800 */
[----:B----4-:R-:W-:Y:S01]  /*9a30*/  @!P2 FMUL R28, R28, R28 ;  /* 0x0000001c1c1ca220 */ /* 0x010fe20000400000 */
[----:B------:R-:W-:Y:S01]  /*9a40*/  FSETP.GEU.AND P2, PT, R38, -126, PT ;  /* 0xc2fc00002600780b */ /* 0x000fe20003f4e000 */
[----:B-1----:R-:W-:Y:S01]  /*9a50*/  IMAD R246, R237, 0x1400, R31 ;  /* 0x00001400edf67824 */ /* 0x002fe200078e021f */
[----:B------:R-:W-:Y:S01]  /*9a60*/  R2UR UR7, R247 ;  /* 0x00000000f70772ca */ /* 0x000fe200000e0000 */
[-C--:B------:R-:W-:Y:S01]  /*9a70*/  FMUL R212, R212, R26.reuse ;  /* 0x0000001ad4d47220 */ /* 0x080fe20000400000 */
[-C--:B------:R-:W-:Y:S01]  /*9a80*/  FMUL R213, R213, R26.reuse ;  /* 0x0000001ad5d57220 */ /* 0x080fe20000400000 */
[----:B------:R-:W-:Y:S01]  /*9a90*/  @!P6 FMUL R39, R39, 0.5 ;  /* 0x3f0000002727e820 */ /* 0x000fe20000400000 */
[----:B------:R-:W1:Y:S01]  /*9aa0*/  MUFU.EX2 R33, R244 ;  /* 0x000000f400217308 */ /* 0x000e620000000800 */
[----:B-----5:R-:W-:Y:S01]  /*9ab0*/  @!P3 FMUL R29, R29, R29 ;  /* 0x0000001d1d1db220 */ /* 0x020fe20000400000 */
[----:B------:R-:W-:Y:S01]  /*9ac0*/  FSETP.GEU.AND P3, PT, R35, -126, PT ;  /* 0xc2fc00002300780b */ /* 0x000fe20003f6e000 */
[-C--:B------:R-:W-:Y:S01]  /*9ad0*/  FMUL R184, R184, R26.reuse ;  /* 0x0000001ab8b87220 */ /* 0x080fe20000400000 */
[----:B------:R-:W-:Y:S01]  /*9ae0*/  R2UR UR6, R246 ;  /* 0x00000000f60672ca */ /* 0x000fe200000e0000 */
[-C--:B------:R-:W-:Y:S01]  /*9af0*/  FMUL R185, R185, R26.reuse ;  /* 0x0000001ab9b97220 */ /* 0x080fe20000400000 */
[----:B------:R-:W-:Y:S01]  /*9b00*/  FMUL R188, R188, R26 ;  /* 0x0000001abcbc7220 */ /* 0x000fe20000400000 */
[----:B------:R-:W-:Y:S01]  /*9b10*/  @!P2 FMUL R38, R38, 0.5 ;  /* 0x3f0000002626a820 */ /* 0x000fe20000400000 */
[----:B------:R-:W3:Y:S01]  /*9b20*/  MUFU.EX2 R36, R39 ;  /* 0x0000002700247308 */ /* 0x000ee20000000800 */
[----:B--2---:R-:W-:Y:S01]  /*9b30*/  @!P4 FMUL R34, R34, R34 ;  /* 0x000000222222c220 */ /* 0x004fe20000400000 */
[-C--:B------:R-:W-:Y:S01]  /*9b40*/  FMUL R189, R189, R26.reuse ;  /* 0x0000001abdbd7220 */ /* 0x080fe20000400000 */
[-C--:B------:R-:W-:Y:S01]  /*9b50*/  FMUL R192, R192, R26.reuse ;  /* 0x0000001ac0c07220 */ /* 0x080fe20000400000 */
[-C--:B------:R-:W-:Y:S01]  /*9b60*/  FMUL R193, R193, R26.reuse ;  /* 0x0000001ac1c17220 */ /* 0x080fe20000400000 */
[-C--:B------:R-:W-:Y:S01]  /*9b70*/  FMUL R196, R196, R26.reuse ;  /* 0x0000001ac4c47220 */ /* 0x080fe20000400000 */
[-C--:B------:R-:W-:Y:S01]  /*9b80*/  FMUL R197, R197, R26.reuse ;  /* 0x0000001ac5c57220 */ /* 0x080fe20000400000 */
[----:B------:R-:W-:Y:S01]  /*9b90*/  @!P3 FMUL R35, R35, 0.5 ;  /* 0x3f0000002323b820 */ /* 0x000fe20000400000 */
[----:B------:R-:W2:Y:S01]  /*9ba0*/  MUFU.EX2 R38, R38 ;  /* 0x0000002600267308 */ /* 0x000ea20000000800 */
[----:B-1----:R-:W-:Y:S01]  /*9bb0*/  @!P5 FMUL R33, R33, R33 ;  /* 0x000000212121d220 */ /* 0x002fe20000400000 */
[-C--:B------:R-:W-:Y:S01]  /*9bc0*/  FMUL R168, R168, R26.reuse ;  /* 0x0000001aa8a87220 */ /* 0x080fe20000400000 */
[-C--:B------:R-:W-:Y:S01]  /*9bd0*/  FMUL R169, R169, R26.reuse ;  /* 0x0000001aa9a97220 */ /* 0x080fe20000400000 */
[-C--:B------:R-:W-:Y:S01]  /*9be0*/  FMUL R172, R172, R26.reuse ;  /* 0x0000001aacac7220 */ /* 0x080fe20000400000 */
[----:B------:R-:W-:Y:S01]  /*9bf0*/  FFMA R235, R26, R235, R33 ;  /* 0x000000eb1aeb7223 */ /* 0x000fe20000000021 */
[-C--:B------:R-:W-:Y:S01]  /*9c00*/  FMUL R173, R173, R26.reuse ;  /* 0x0000001aadad7220 */ /* 0x080fe20000400000 */
[----:B------:R-:W-:Y:S01]  /*9c10*/  FMUL R176, R176, R26 ;  /* 0x0000001ab0b07220 */ /* 0x000fe20000400000 */
[----:B------:R-:W1:Y:S01]  /*9c20*/  MUFU.EX2 R35, R35 ;  /* 0x0000002300237308 */ /* 0x000e620000000800 */
[----:B---3--:R-:W-:Y:S01]  /*9c30*/  @!P6 FMUL R36, R36, R36 ;  /* 0x000000242424e220 */ /* 0x008fe20000400000 */
[-C--:B------:R-:W-:Y:S01]  /*9c40*/  FMUL R177, R177, R26.reuse ;  /* 0x0000001ab1b17220 */ /* 0x080fe20000400000 */
[-C--:B------:R-:W-:Y:S01]  /*9c50*/  FMUL R180, R180, R26.reuse ;  /* 0x0000001ab4b47220 */ /* 0x080fe20000400000 */
[-C--:B------:R-:W-:Y:S01]  /*9c60*/  FMUL R181, R181, R26.reuse ;  /* 0x0000001ab5b57220 */ /* 0x080fe20000400000 */
[----:B------:R-:W-:Y:S01]  /*9c70*/  FADD R235, R235, R36 ;  /* 0x00000024ebeb7221 */ /* 0x000fe20000000000 */
[-C--:B------:R-:W-:Y:S01]  /*9c80*/  FMUL R152, R152, R26.reuse ;  /* 0x0000001a98987220 */ /* 0x080fe20000400000 */
[-C--:B------:R-:W-:Y:S01]  /*9c90*/  FMUL R153, R153, R26.reuse ;  /* 0x0000001a99997220 */ /* 0x080fe20000400000 */
[----:B------:R-:W-:Y:S01]  /*9ca0*/  FMUL R156, R156, R26 ;  /* 0x0000001a9c9c7220 */ /* 0x000fe20000400000 */
[----:B--2---:R-:W-:Y:S01]  /*9cb0*/  @!P2 FMUL R38, R38, R38 ;  /* 0x000000262626a220 */ /* 0x004fe20000400000 */
[----:B------:R-:W-:Y:S01]  /*9cc0*/  FSETP.GEU.AND P2, PT, R37, -126, PT ;  /* 0xc2fc00002500780b */ /* 0x000fe20003f4e000 */
[-C--:B------:R-:W-:Y:S01]  /*9cd0*/  FMUL R157, R157, R26.reuse ;  /* 0x0000001a9d9d7220 */ /* 0x080fe20000400000 */
[-C--:B------:R-:W-:Y:S01]  /*9ce0*/  FMUL R160, R160, R26.reuse ;  /* 0x0000001aa0a07220 */ /* 0x080fe20000400000 */
[-C--:B------:R-:W-:Y:S01]  /*9cf0*/  FMUL R161, R161, R26.reuse ;  /* 0x0000001aa1a17220 */ /* 0x080fe20000400000 */
[-C--:B------:R-:W-:Y:S01]  /*9d00*/  FMUL R164, R164, R26.reuse ;  /* 0x0000001aa4a47220 */ /* 0x080fe20000400000 */
[----:B------:R-:W-:Y:S01]  /*9d10*/  FMUL R165, R165, R26 ;  /* 0x0000001aa5a57220 */ /* 0x000fe20000400000 */
[----:B------:R-:W-:Y:S01]  /*9d20*/  FMUL R218, R218, R27 ;  /* 0x0000001bdada7220 */ /* 0x000fe20000400000 */
[----:B-1----:R-:W-:Y:S01]  /*9d30*/  @!P3 FMUL R35, R35, R35 ;  /* 0x000000232323b220 */ /* 0x002fe20000400000 */
[-C--:B------:R-:W-:Y:S01]  /*9d40*/  FMUL R219, R219, R27.reuse ;  /* 0x0000001bdbdb7220 */ /* 0x080fe20000400000 */
[-C--:B------:R-:W-:Y:S01]  /*9d50*/  FMUL R222, R222, R27.reuse ;  /* 0x0000001bdede7220 */ /* 0x080fe20000400000 */
[-C--:B------:R-:W-:Y:S01]  /*9d60*/  FMUL R223, R223, R27.reuse ;  /* 0x0000001bdfdf7220 */ /* 0x080fe20000400000 */
[-C--:B------:R-:W-:Y:S01]  /*9d70*/  FMUL R226, R226, R27.reuse ;  /* 0x0000001be2e27220 */ /* 0x080fe20000400000 */
[-C--:B------:R-:W-:Y:S01]  /*9d80*/  FMUL R227, R227, R27.reuse ;  /* 0x0000001be3e37220 */ /* 0x080fe20000400000 */
[----:B------:R-:W-:Y:S01]  /*9d90*/  @!P2 FMUL R37, R37, 0.5 ;  /* 0x3f0000002525a820 */ /* 0x000fe20000400000 */
[-C--:B------:R-:W-:Y:S01]  /*9da0*/  FMUL R230, R230, R27.reuse ;  /* 0x0000001be6e67220 */ /* 0x080fe20000400000 */
[----:B------:R-:W-:Y:S01]  /*9db0*/  FMUL R231, R231, R27 ;  /* 0x0000001be7e77220 */ /* 0x000fe20000400000 */
[----:B------:R-:W-:Y:S01]  /*9dc0*/  FADD R26, R235, R38 ;  /* 0x00000026eb1a7221 */ /* 0x000fe20000000000 */
[----:B------:R1:W2:Y:S01]  /*9dd0*/  MUFU.EX2 R244, R37 ;  /* 0x0000002500f47308 */ /* 0x0002a20000000800 */
[----:B------:R-:W-:Y:S01]  /*9de0*/  F2FP.F16.F32.PACK_AB R39, R24, R34 ;  /* 0x000000221827723e */ /* 0x000fe200000000ff */
[--C-:B------:R-:W-:Y:S01]  /*9df0*/  FFMA R31, R51, UR14, -R238.reuse ;  /* 0x0000000e331f7c23 */ /* 0x100fe200080008ee */
[----:B------:R-:W-:Y:S01]  /*9e00*/  F2FP.F16.F32.PACK_AB R36, R36, R33 ;  /* 0x000000212424723e */ /* 0x000fe200000000ff */
[--C-:B------:R-:W-:Y:S01]  /*9e10*/  FFMA R51, R54, UR14, -R238.reuse ;  /* 0x0000000e36337c23 */ /* 0x100fe200080008ee */
[----:B------:R-:W-:Y:S01]  /*9e20*/  F2FP.F16.F32.PACK_AB R38, R35, R38 ;  /* 0x000000262326723e */ /* 0x000fe200000000ff */
[--C-:B------:R-:W-:Y:S01]  /*9e30*/  FFMA R241, R32, UR14, -R239.reuse ;  /* 0x0000000e20f17c23 */ /* 0x100fe200080008ef */
[--C-:B------:R-:W-:Y:S01]  /*9e40*/  FFMA R40, R40, UR14, -R239.reuse ;  /* 0x0000000e28287c23 */ /* 0x100fe200080008ef */
[--C-:B------:R-:W-:Y:S01]  /*9e50*/  FFMA R41, R41, UR14, -R239.reuse ;  /* 0x0000000e29297c23 */ /* 0x100fe200080008ef */
[----:B-1----:R-:W-:Y:S01]  /*9e60*/  F2FP.F16.F32.PACK_AB R37, R240, R30 ;  /* 0x0000001ef025723e */ /* 0x002fe200000000ff */
[--C-:B------:R-:W-:Y:S01]  /*9e70*/  FFMA R44, R44, UR14, -R239.reuse ;  /* 0x0000000e2c2c7c23 */ /* 0x100fe200080008ef */
[--C-:B------:R-:W-:Y:S01]  /*9e80*/  FFMA R45, R45, UR14, -R239.reuse ;  /* 0x0000000e2d2d7c23 */ /* 0x100fe200080008ef */
[--C-:B------:R-:W-:Y:S01]  /*9e90*/  FFMA R42, R42, UR14, -R238.reuse ;  /* 0x0000000e2a2a7c23 */ /* 0x100fe200080008ee */
[----:B------:R-:W-:Y:S01]  /*9ea0*/  WARPGROUP.ARRIVE ;  /* 0x00000000000079c5 */ /* 0x000fe20000000000 */
[--C-:B------:R-:W-:Y:S01]  /*9eb0*/  FFMA R43, R43, UR14, -R238.reuse ;  /* 0x0000000e2b2b7c23 */ /* 0x100fe200080008ee */
[--C-:B------:R-:W-:Y:S01]  /*9ec0*/  FFMA R46, R46, UR14, -R238.reuse ;  /* 0x0000000e2e2e7c23 */ /* 0x100fe200080008ee */
[--C-:B------:R-:W-:Y:S01]  /*9ed0*/  FFMA R47, R47, UR14, -R238.reuse ;  /* 0x0000000e2f2f7c23 */ /* 0x100fe200080008ee */
[--C-:B------:R-:W-:Y:S01]  /*9ee0*/  FFMA R48, R48, UR14, -R239.reuse ;  /* 0x0000000e30307c23 */ /* 0x100fe200080008ef */
[--C-:B------:R-:W-:Y:S01]  /*9ef0*/  FFMA R49, R49, UR14, -R239.reuse ;  /* 0x0000000e31317c23 */ /* 0x100fe200080008ef */
[----:B------:R-:W-:Y:S01]  /*9f00*/  HGMMA.64x32x16.F32 R216, R36, gdesc[UR4].tnspB, R216, gsb0 ;  /* 0x4060000424d87df0 */ /* 0x000fe200080008d8 */
[--C-:B------:R-:W-:Y:S01]  /*9f10*/  FFMA R52, R52, UR14, -R239.reuse ;  /* 0x0000000e34347c23 */ /* 0x100fe200080008ef */
        /* <DEDUP_REMOVED lines=48> */
[----:B------:R-:W-:Y:S01]  /*a220*/  FFMA R149, R149, UR14, -R239 ;  /* 0x0000000e95957c23 */ /* 0x000fe200080008ef */
        /* <DEDUP_REMOVED lines=50> */
[----:B------:R-:W-:Y:S01]  /*a550*/  IADD3 R238, R246, 0x400, RZ ;  /* 0x00000400f6ee7810 */ /* 0x000fe20007ffe0ff */
[-C--:B------:R-:W-:Y:S01]  /*a560*/  FMUL R202, R202, R27.reuse ;  /* 0x0000001bcaca7220 */ /* 0x080fe20000400000 */
[----:B------:R-:W-:Y:S01]  /*a570*/  MOV R239, 0x80000020 ;  /* 0x8000002000ef7802 */ /* 0x000fe20000000f00 */
[-C--:B------:R-:W-:Y:S01]  /*a580*/  FMUL R203, R203, R27.reuse ;  /* 0x0000001bcbcb7220 */ /* 0x080fe20000400000 */
[----:B------:R-:W-:Y:S01]  /*a590*/  R2UR UR10, R238 ;  /* 0x00000000ee0a72ca */ /* 0x000fe200000e0000 */
[-C--:B------:R-:W-:Y:S01]  /*a5a0*/  FMUL R206, R206, R27.reuse ;  /* 0x0000001bcece7220 */ /* 0x080fe20000400000 */
[----:B------:R-:W-:Y:S01]  /*a5b0*/  R2UR UR11, R239 ;  /* 0x00000000ef0b72ca */ /* 0x000fe200000e0000 */
[-C--:B------:R-:W-:Y:S01]  /*a5c0*/  FMUL R207, R207, R27.reuse ;  /* 0x0000001bcfcf7220 */ /* 0x080fe20000400000 */
[-C--:B------:R-:W-:Y:S01]  /*a5d0*/  FMUL R210, R210, R27.reuse ;  /* 0x0000001bd2d27220 */ /* 0x080fe20000400000 */
[-C--:B------:R-:W-:Y:S01]  /*a5e0*/  FMUL R211, R211, R27.reuse ;  /* 0x0000001bd3d37220 */ /* 0x080fe20000400000 */
[-C--:B------:R-:W-:Y:S01]  /*a5f0*/  FMUL R214, R214, R27.reuse ;  /* 0x0000001bd6d67220 */ /* 0x080fe20000400000 */
[----:B------:R-:W-:Y:S01]  /*a600*/  FMUL R215, R215, R27 ;  /* 0x0000001bd7d77220 */ /* 0x000fe20000400000 */
[----:B------:R-:W-:-:S02]  /*a610*/  WARPGROUP.DEPBAR.LE gsb0, 0x0 ;  /* 0x00008000000079c5 */ /* 0x000fc40000010000 */
[----:B------:R-:W-:Y:S01]  /*a620*/  IADD3 R248, R246, 0x800, RZ ;  /* 0x00000800f6f87810 */ /* 0x000fe20007ffe0ff */
[-C--:B------:R-:W-:Y:S01]  /*a630*/  FMUL R186, R186, R27.reuse ;  /* 0x0000001bbaba7220 */ /* 0x080fe20000400000 */
[----:B------:R-:W-:Y:S01]  /*a640*/  MOV R249, 0x80000020 ;  /* 0x8000002000f97802 */ /* 0x000fe20000000f00 */
[----:B------:R-:W-:Y:S01]  /*a650*/  WARPGROUP.ARRIVE ;  /* 0x00000000000079c5 */ /* 0x000fe20000000000 */
[----:B------:R-:W-:Y:S01]  /*a660*/  R2UR UR18, R248 ;  /* 0x00000000f81272ca */ /* 0x000fe200000e0000 */
[-C--:B------:R-:W-:Y:S01]  /*a670*/  FMUL R187, R187, R27.reuse ;  /* 0x0000001bbbbb7220 */ /* 0x080fe20000400000 */
[----:B------:R-:W-:Y:S01]  /*a680*/  R2UR UR19, R249 ;  /* 0x00000000f91372ca */ /* 0x000fe200000e0000 */
[-C--:B------:R-:W-:Y:S01]  /*a690*/  FMUL R190, R190, R27.reuse ;  /* 0x0000001bbebe7220 */ /* 0x080fe20000400000 */
[-C--:B------:R-:W-:Y:S01]  /*a6a0*/  FMUL R191, R191, R27.reuse ;  /* 0x0000001bbfbf7220 */ /* 0x080fe20000400000 */
[----:B------:R-:W-:Y:S01]  /*a6b0*/  HGMMA.64x32x16.F32 R200, R36, gdesc[UR8].tnspB, R200, gsb0 ;  /* 0x4060000824c87df0 */ /* 0x000fe200080008c8 */
[-C--:B------:R-:W-:Y:S01]  /*a6c0*/  FMUL R194, R194, R27.reuse ;  /* 0x0000001bc2c27220 */ /* 0x080fe20000400000 */
[-C--:B------:R-:W-:Y:S01]  /*a6d0*/  FMUL R195, R195, R27.reuse ;  /* 0x0000001bc3c37220 */ /* 0x080fe20000400000 */
[-C--:B------:R-:W-:Y:S01]  /*a6e0*/  FMUL R198, R198, R27.reuse ;  /* 0x0000001bc6c67220 */ /* 0x080fe20000400000 */
[-C--:B------:R-:W-:Y:S01]  /*a6f0*/  FMUL R199, R199, R27.reuse ;  /* 0x0000001bc7c77220 */ /* 0x080fe20000400000 */
[----:B------:R-:W-:Y:S01]  /*a700*/  VIADD R238, R246, 0xc00 ;  /* 0x00000c00f6ee7836 */ /* 0x000fe20000000000 */
[----:B------:R-:W-:Y:S01]  /*a710*/  R2UR UR27, R239 ;  /* 0x00000000ef1b72ca */ /* 0x000fe200000e0000 */
[-C--:B------:R-:W-:Y:S01]  /*a720*/  FMUL R170, R170, R27.reuse ;  /* 0x0000001baaaa7220 */ /* 0x080fe20000400000 */
[-C--:B------:R-:W-:Y:S01]  /*a730*/  FMUL R171, R171, R27.reuse ;  /* 0x0000001babab7220 */ /* 0x080fe20000400000 */
[-C--:B------:R-:W-:Y:S01]  /*a740*/  FMUL R174, R174, R27.reuse ;  /* 0x0000001baeae7220 */ /* 0x080fe20000400000 */
[----:B------:R-:W-:Y:S01]  /*a750*/  R2UR UR26, R238 ;  /* 0x00000000ee1a72ca */ /* 0x000fe200000e0000 */
[-C--:B------:R-:W-:Y:S01]  /*a760*/  FMUL R175, R175, R27.reuse ;  /* 0x0000001bafaf7220 */ /* 0x080fe20000400000 */
[-C--:B------:R-:W-:Y:S01]  /*a770*/  FMUL R178, R178, R27.reuse ;  /* 0x0000001bb2b27220 */ /* 0x080fe20000400000 */
[-C--:B------:R-:W-:Y:S01]  /*a780*/  FMUL R179, R179, R27.reuse ;  /* 0x0000001bb3b37220 */ /* 0x080fe20000400000 */
[-C--:B------:R-:W-:Y:S01]  /*a790*/  FMUL R182, R182, R27.reuse ;  /* 0x0000001bb6b67220 */ /* 0x080fe20000400000 */
[-C--:B------:R-:W-:Y:S01]  /*a7a0*/  FMUL R183, R183, R27.reuse ;  /* 0x0000001bb7b77220 */ /* 0x080fe20000400000 */
[----:B------:R-:W-:Y:S01]  /*a7b0*/  FSETP.GEU.AND P4, PT, R245, -126, PT ;  /* 0xc2fc0000f500780b */ /* 0x000fe20003f8e000 */
[-C--:B------:R-:W-:Y:S01]  /*a7c0*/  FMUL R154, R154, R27.reuse ;  /* 0x0000001b9a9a7220 */ /* 0x080fe20000400000 */
        /* <DEDUP_REMOVED lines=10> */
[----:B------:R-:W-:Y:S01]  /*a870*/  FMUL R167, R167, R27 ;  /* 0x0000001ba7a77220 */ /* 0x000fe20000400000 */
[----:B------:R-:W-:Y:S01]  /*a880*/  @!P4 FMUL R245, R245, 0.5 ;  /* 0x3f000000f5f5c820 */ /* 0x000fe20000400000 */
[----:B------:R-:W-:Y:S01]  /*a890*/  FSETP.GEU.AND P5, PT, R242, -126, PT ;  /* 0xc2fc0000f200780b */ /* 0x000fe20003fae000 */
[----:B------:R-:W-:Y:S01]  /*a8a0*/  FFMA R23, R27, R23, R30 ;  /* 0x000000171b177223 */ /* 0x000fe2000000001e */
[----:B------:R-:W-:Y:S01]  /*a8b0*/  FSETP.GEU.AND P6, PT, R243, -126, PT ;  /* 0xc2fc0000f300780b */ /* 0x000fe20003fce000 */
[----:B------:R-:W1:Y:S01]  /*a8c0*/  MUFU.EX2 R32, R245 ;  /* 0x000000f500207308 */ /* 0x000e620000000800 */
[----:B------:R-:W-:Y:S01]  /*a8d0*/  MOV R27, 0x80000020 ;  /* 0x80000020001b7802 */ /* 0x000fe20000000f00 */
[----:B------:R-:W-:Y:S01]  /*a8e0*/  FADD R23, R23, R240 ;  /* 0x000000f017177221 */ /* 0x000fe20000000000 */
[----:B------:R-:W-:Y:S01]  /*a8f0*/  IADD3 R248, R246, 0x40, RZ ;  /* 0x00000040f6f87810 */ /* 0x000fe20007ffe0ff */
[----:B--2---:R-:W-:Y:S01]  /*a900*/  @!P2 FMUL R244, R244, R244 ;  /* 0x000000f4f4f4a220 */ /* 0x004fe20000400000 */
[----:B------:R-:W-:Y:S01]  /*a910*/  R2UR UR11, R27 ;  /* 0x000000001b0b72ca */ /* 0x000fe200000e0000 */
[----:B------:R-:W-:Y:S01]  /*a920*/  FADD R23, R23, R34 ;  /* 0x0000002217177221 */ /* 0x000fe20000000000 */
[----:B------:R-:W-:-:S02]  /*a930*/  MOV R27, 0x80000020 ;  /* 0x80000020001b7802 */ /* 0x000fc40000000f00 */
[----:B------:R-:W-:Y:S01]  /*a940*/  R2UR UR38, R248 ;  /* 0x00000000f82672ca */ /* 0x000fe200000e0000 */
[----:B------:R-:W-:Y:S01]  /*a950*/  @!P5 FMUL R242, R242, 0.5 ;  /* 0x3f000000f2f2d820 */ /* 0x000fe20000400000 */
[----:B------:R-:W-:Y:S01]  /*a960*/  FADD R23, R23, R24 ;  /* 0x0000001817177221 */ /* 0x000fe20000000000 */
[----:B------:R-:W-:Y:S01]  /*a970*/  @!P6 FMUL R243, R243, 0.5 ;  /* 0x3f000000f3f3e820 */ /* 0x000fe20000400000 */
[----:B------:R-:W-:Y:S01]  /*a980*/  FADD R24, R26, R35 ;  /* 0x000000231a187221 */ /* 0x000fe20000000000 */
[----:B------:R-:W-:Y:S01]  /*a990*/  IADD3 R26, R246, 0x840, RZ ;  /* 0x00000840f61a7810 */ /* 0x000fe20007ffe0ff */
[----:B------:R-:W-:Y:S01]  /*a9a0*/  FADD R33, R23, R25 ;  /* 0x0000001917217221 */ /* 0x000fe20000000000 */
[----:B------:R-:W2:Y:S01]  /*a9b0*/  MUFU.EX2 R242, R242 ;  /* 0x000000f200f27308 */ /* 0x000ea20000000800 */
[----:B------:R-:W-:Y:S02]  /*a9c0*/  WARPGROUP.DEPBAR.LE gsb0, 0x0 ;  /* 0x00008000000079c5 */ /* 0x000fe40000010000 */
[----:B------:R-:W-:Y:S01]  /*a9d0*/  WARPGROUP.ARRIVE ;  /* 0x00000000000079c5 */ /* 0x000fe20000000000 */
[----:B-1----:R-:W-:Y:S01]  /*a9e0*/  @!P4 FMUL R32, R32, R32 ;  /* 0x000000202020c220 */ /* 0x002fe20000400000 */
[----:B------:R-:W-:Y:S01]  /*a9f0*/  FSETP.GEU.AND P4, PT, R241, -126, PT ;  /* 0xc2fc0000f100780b */ /* 0x000fe20003f8e000 */
[----:B------:R-:W-:Y:S01]  /*aa00*/  FADD R30, R33, R28 ;  /* 0x0000001c211e7221 */ /* 0x000fe20000000000 */
[----:B------:R-:W-:Y:S01]  /*aa10*/  R2UR UR10, R26 ;  /* 0x000000001a0a72ca */ /* 0x000fe200000e0000 */
[----:B------:R-:W1:Y:S01]  /*aa20*/  MUFU.EX2 R243, R243 ;  /* 0x000000f300f37308 */ /* 0x000e620000000800 */
[----:B------:R-:W-:Y:S01]  /*aa30*/  HGMMA.64x32x16.F32 R184, R36, gdesc[UR16].tnspB, R184, gsb0 ;  /* 0x4060001024b87df0 */ /* 0x000fe200080008b8 */
[----:B------:R-:W-:Y:S01]  /*aa40*/  VIADD R26, R246, 0x1040 ;  /* 0x00001040f61a7836 */ /* 0x000fe20000000000 */
[----:B------:R-:W-:Y:S01]  /*aa50*/  R2UR UR39, R249 ;  /* 0x00000000f92772ca */ /* 0x000fe200000e0000 */
[----:B------:R-:W-:Y:S01]  /*aa60*/  FADD R33, R30, R29 ;  /* 0x0000001d1e217221 */ /* 0x000fe20000000000 */
[----:B------:R-:W-:-:S02]  /*aa70*/  F2FP.F16.F32.PACK_AB R25, R28, R25 ;  /* 0x000000191c19723e */ /* 0x000fc400000000ff */
[----:B------:R-:W-:Y:S01]  /*aa80*/  IADD3 R34, R246, 0x440, RZ ;  /* 0x00000440f6227810 */ /* 0x000fe20007ffe0ff */
[----:B------:R-:W-:Y:S01]  /*aa90*/  FADD R33, R33, R32 ;  /* 0x0000002021217221 */ /* 0x000fe20000000000 */
[----:B--2---:R-:W-:Y:S01]  /*aaa0*/  @!P5 FMUL R242, R242, R242 ;  /* 0x000000f2f2f2d220 */ /* 0x004fe20000400000 */
[----:B------:R-:W-:Y:S01]  /*aab0*/  @!P4 FMUL R241, R241, 0.5 ;  /* 0x3f000000f1f1c820 */ /* 0x000fe20000400000 */
[----:B------:R-:W-:Y:S02]  /*aac0*/  MOV R35, 0x80000020 ;  /* 0x8000002000237802 */ /* 0x000fe40000000f00 */
[----:B------:R-:W-:Y:S02]  /*aad0*/  R2UR UR6, R34 ;  /* 0x00000000220672ca */ /* 0x000fe400000e0000 */
[----:B------:R-:W-:Y:S01]  /*aae0*/  R2UR UR7, R35 ;  /* 0x00000000230772ca */ /* 0x000fe200000e0000 */
[----:B------:R-:W2:Y:S01]  /*aaf0*/  MUFU.EX2 R241, R241 ;  /* 0x000000f100f17308 */ /* 0x000ea20000000800 */
[----:B-1----:R-:W-:Y:S01]  /*ab00*/  @!P6 FMUL R243, R243, R243 ;  /* 0x000000f3f3f3e220 */ /* 0x002fe20000400000 */
[----:B------:R-:W-:-:S02]  /*ab10*/  IADD3 R34, R246, 0xc40, RZ ;  /* 0x00000c40f6227810 */ /* 0x000fc40007ffe0ff */
[----:B------:R-:W-:Y:S02]  /*ab20*/  MOV R35, 0x80000020 ;  /* 0x8000002000237802 */ /* 0x000fe40000000f00 */
[----:B------:R-:W-:Y:S02]  /*ab30*/  R2UR UR18, R34 ;  /* 0x00000000221272ca */ /* 0x000fe400000e0000 */
[----:B------:R-:W-:Y:S02]  /*ab40*/  R2UR UR19, R35 ;  /* 0x00000000231372ca */ /* 0x000fe400000e0000 */
[----:B------:R-:W-:Y:S02]  /*ab50*/  FSETP.GEU.AND P3, PT, R42, -126, PT ;  /* 0xc2fc00002a00780b */ /* 0x000fe40003f6e000 */
[----:B------:R-:W-:Y:S02]  /*ab60*/  FSETP.GEU.AND P5, PT, R46, -126, PT ;  /* 0xc2fc00002e00780b */ /* 0x000fe40003fae000 */
[----:B------:R-:W-:-:S02]  /*ab70*/  FSETP.GEU.AND P6, PT, R47, -126, PT ;  /* 0xc2fc00002f00780b */ /* 0x000fc40003fce000 */
[----:B------:R-:W-:Y:S01]  /*ab80*/  FSETP.GEU.AND P2, PT, R40, -126, PT ;  /* 0xc2fc00002800780b */ /* 0x000fe20003f4e000 */
[----:B--2---:R-:W-:Y:S01]  /*ab90*/  @!P4 FMUL R241, R241, R241 ;  /* 0x000000f1f1f1c220 */ /* 0x004fe20000400000 */
[----:B------:R-:W-:Y:S02]  /*aba0*/  FSETP.GEU.AND P4, PT, R43, -126, PT ;  /* 0xc2fc00002b00780b */ /* 0x000fe40003f8e000 */
[----:B------:R-:W-:Y:S01]  /*abb0*/  IADD3 R28, R246, 0x80, RZ ;  /* 0x00000080f61c7810 */ /* 0x000fe20007ffe0ff */
[----:B------:R-:W-:Y:S01]  /*abc0*/  FADD R23, R24, R241 ;  /* 0x000000f118177221 */ /* 0x000fe20000000000 */
[----:B------:R-:W-:Y:S01]  /*abd0*/  F2FP.F16.F32.PACK_AB R24, R242, R241 ;  /* 0x000000f1f218723e */ /* 0x000fe200000000ff */
[----:B------:R-:W-:Y:S01]  /*abe0*/  @!P3 FMUL R42, R42, 0.5 ;  /* 0x3f0000002a2ab820 */ /* 0x000fe20000400000 */
[----:B------:R-:W-:Y:S01]  /*abf0*/  MOV R247, 0x80000020 ;  /* 0x8000002000f77802 */ /* 0x000fe20000000f00 */
[----:B------:R-:W-:Y:S01]  /*ac00*/  @!P5 FMUL R46, R46, 0.5 ;  /* 0x3f0000002e2ed820 */ /* 0x000fe20000400000 */
[----:B------:R-:W-:Y:S01]  /*ac10*/  IADD3 R22, R22, 0x1, RZ ;  /* 0x0000000116167810 */ /* 0x000fe20007ffe0ff */
[----:B------:R-:W-:-:S02]  /*ac20*/  @!P6 FMUL R47, R47, 0.5 ;  /* 0x3f0000002f2fe820 */ /* 0x000fc40000400000 */
[----:B------:R-:W1:Y:S01]  /*ac30*/  MUFU.EX2 R42, R42 ;  /* 0x0000002a002a7308 */ /* 0x000e620000000800 */
[----:B------:R-:W-:Y:S01]  /*ac40*/  @!P2 FMUL R40, R40, 0.5 ;  /* 0x3f0000002828a820 */ /* 0x000fe20000400000 */
[----:B------:R-:W-:Y:S01]  /*ac50*/  @!P4 FMUL R43, R43, 0.5 ;  /* 0x3f0000002b2bc820 */ /* 0x000fe20000400000 */
[----:B------:R-:W-:Y:S02]  /*ac60*/  WARPGROUP.DEPBAR.LE gsb0, 0x0 ;  /* 0x00008000000079c5 */ /* 0x000fe40000010000 */
[----:B------:R-:W-:-:S03]  /*ac70*/  WARPGROUP.ARRIVE ;  /* 0x00000000000079c5 */ /* 0x000fc60000000000 */
[----:B------:R-:W2:Y:S03]  /*ac80*/  MUFU.EX2 R43, R43 ;  /* 0x0000002b002b7308 */ /* 0x000ea60000000800 */
[----:B------:R-:W-:Y:S01]  /*ac90*/  HGMMA.64x32x16.F32 R168, R36, gdesc[UR24].tnspB, R168, gsb0 ;  /* 0x4060001824a87df0 */ /* 0x000fe200080008a8 */
[----:B------:R-:W-:Y:S01]  /*aca0*/  R2UR UR26, R26 ;  /* 0x000000001a1a72ca */ /* 0x000fe200000e0000 */
[----:B------:R-:W-:Y:S01]  /*acb0*/  FADD R26, R23, R242 ;  /* 0x000000f2171a7221 */ /* 0x000fe20000000000 */
[----:B------:R-:W-:Y:S02]  /*acc0*/  R2UR UR27, R27 ;  /* 0x000000001b1b72ca */ /* 0x000fe400000e0000 */
[----:B------:R-:W3:Y:S01]  /*acd0*/  MUFU.EX2 R46, R46 ;  /* 0x0000002e002e7308 */ /* 0x000ee20000000800 */
[----:B------:R-:W-:Y:S01]  /*ace0*/  F2FP.F16.F32.PACK_AB R27, R32, R29 ;  /* 0x0000001d201b723e */ /* 0x000fe200000000ff */
[----:B------:R-:W-:Y:S01]  /*acf0*/  FADD R23, R26, R243 ;  /* 0x000000f31a177221 */ /* 0x000fe20000000000 */
[----:B------:R-:W-:Y:S01]  /*ad00*/  F2FP.F16.F32.PACK_AB R26, R244, R243 ;  /* 0x000000f3f41a723e */ /* 0x000fe200000000ff */
[----:B-1----:R-:W-:Y:S01]  /*ad10*/  @!P3 FMUL R42, R42, R42 ;  /* 0x0000002a2a2ab220 */ /* 0x002fe20000400000 */
[----:B------:R-:W-:Y:S01]  /*ad20*/  FSETP.GEU.AND P3, PT, R41, -126, PT ;  /* 0xc2fc00002900780b */ /* 0x000fe20003f6e000 */
[----:B------:R-:W-:Y:S01]  /*ad30*/  FADD R23, R23, R244 ;  /* 0x000000f417177221 */ /* 0x000fe20000000000 */
[----:B------:R-:W-:Y:S01]  /*ad40*/  MOV R29, 0x80000020 ;  /* 0x80000020001d7802 */ /* 0x000fe20000000f00 */
[----:B--2---:R-:W-:Y:S01]  /*ad50*/  @!P4 FMUL R43, R43, R43 ;  /* 0x0000002b2b2bc220 */ /* 0x004fe20000400000 */
[----:B------:R-:W-:Y:S01]  /*ad60*/  FSETP.GEU.AND P4, PT, R44, -126, PT ;  /* 0xc2fc00002c00780b */ /* 0x000fe20003f8e000 */
[----:B------:R-:W1:Y:S01]  /*ad70*/  MUFU.EX2 R47, R47 ;  /* 0x0000002f002f7308 */ /* 0x000e620000000800 */
[----:B------:R-:W-:Y:S01]  /*ad80*/  FADD R30, R33, R42 ;  /* 0x0000002a211e7221 */ /* 0x000fe20000000000 */
[----:B---3--:R-:W-:Y:S01]  /*ad90*/  @!P5 FMUL R46, R46, R46 ;  /* 0x0000002e2e2ed220 */ /* 0x008fe20000400000 */
[----:B------:R-:W-:-:S05]  /*ada0*/  FSETP.GEU.AND P5, PT, R45, -126, PT ;  /* 0xc2fc00002d00780b */ /* 0x000fca0003fae000 */
[----:B------:R-:W-:Y:S01]  /*adb0*/  @!P3 FMUL R41, R41, 0.5 ;  /* 0x3f0000002929b820 */ /* 0x000fe20000400000 */
[----:B------:R-:W2:Y:S03]  /*adc0*/  MUFU.EX2 R40, R40 ;  /* 0x0000002800287308 */ /* 0x000ea60000000800 */
[----:B------:R-:W-:Y:S01]  /*add0*/  @!P4 FMUL R44, R44, 0.5 ;  /* 0x3f0000002c2cc820 */ /* 0x000fe20000400000 */
[----:B-1----:R-:W-:-:S04]  /*ade0*/  @!P6 FMUL R47, R47, R47 ;  /* 0x0000002f2f2fe220 */ /* 0x002fc80000400000 */
[----:B------:R-:W1:Y:S01]  /*adf0*/  MUFU.EX2 R41, R41 ;  /* 0x0000002900297308 */ /* 0x000e620000000800 */
[----:B------:R-:W-:Y:S01]  /*ae00*/  FSETP.GEU.AND P6, PT, R50, -126, PT ;  /* 0xc2fc00003200780b */ /* 0x000fe20003fce000 */
[----:B------:R-:W-:-:S06]  /*ae10*/  @!P5 FMUL R45, R45, 0.5 ;  /* 0x3f0000002d2dd820 */ /* 0x000fcc0000400000 */
[----:B------:R-:W3:Y:S01]  /*ae20*/  MUFU.EX2 R44, R44 ;  /* 0x0000002c002c7308 */ /* 0x000ee20000000800 */
[----:B--2---:R-:W-:Y:S01]  /*ae30*/  @!P2 FMUL R40, R40, R40 ;  /* 0x000000282828a220 */ /* 0x004fe20000400000 */
[----:B------:R-:W-:-:S04]  /*ae40*/  FSETP.GEU.AND P2, PT, R31, -126, PT ;  /* 0xc2fc00001f00780b */ /* 0x000fc80003f4e000 */
[----:B------:R-:W-:Y:S02]  /*ae50*/  @!P6 FMUL R50, R50, 0.5 ;  /* 0x3f0000003232e820 */ /* 0x000fe40000400000 */
[----:B------:R-:W2:Y:S01]  /*ae60*/  MUFU.EX2 R45, R45 ;  /* 0x0000002d002d7308 */ /* 0x000ea20000000800 */
[----:B-1----:R-:W-:Y:S01]  /*ae70*/  @!P3 FMUL R41, R41, R41 ;  /* 0x000000292929b220 */ /* 0x002fe20000400000 */
[----:B------:R-:W-:Y:S02]  /*ae80*/  WARPGROUP.DEPBAR.LE gsb0, 0x0 ;  /* 0x00008000000079c5 */ /* 0x000fe40000010000 */
[----:B------:R-:W-:Y:S01]  /*ae90*/  WARPGROUP.ARRIVE ;  /* 0x00000000000079c5 */ /* 0x000fe20000000000 */
[----:B------:R-:W-:Y:S02]  /*aea0*/  FSETP.GEU.AND P3, PT, R51, -126, PT ;  /* 0xc2fc00003300780b */ /* 0x000fe40003f6e000 */
[----:B------:R-:W-:Y:S01]  /*aeb0*/  @!P2 FMUL R31, R31, 0.5 ;  /* 0x3f0000001f1fa820 */ /* 0x000fe20000400000 */
[----:B------:R-:W1:Y:S01]  /*aec0*/  MUFU.EX2 R50, R50 ;  /* 0x0000003200327308 */ /* 0x000e620000000800 */
[----:B---3--:R-:W-:Y:S01]  /*aed0*/  @!P4 FMUL R44, R44, R44 ;  /* 0x0000002c2c2cc220 */ /* 0x008fe20000400000 */
[----:B------:R-:W-:Y:S01]  /*aee0*/  HGMMA.64x32x16.F32 R152, R36, gdesc[UR32].tnspB, R152, gsb0 ;  /* 0x4060002024987df0 */ /* 0x000fe20008000898 */
[----:B------:R-:W-:-:S05]  /*aef0*/  FSETP.GEU.AND P4, PT, R54, -126, PT ;  /* 0xc2fc00003600780b */ /* 0x000fca0003f8e000 */
[----:B------:R-:W3:Y:S01]  /*af00*/  MUFU.EX2 R31, R31 ;  /* 0x0000001f001f7308 */ /* 0x000ee20000000800 */
[----:B--2---:R-:W-:Y:S01]  /*af10*/  @!P5 FMUL R45, R45, R45 ;  /* 0x0000002d2d2dd220 */ /* 0x004fe20000400000 */
[----:B------:R-:W-:Y:S01]  /*af20*/  @!P3 FMUL R51, R51, 0.5 ;  /* 0x3f0000003333b820 */ /* 0x000fe20000400000 */
[----:B------:R-:W-:-:S05]  /*af30*/  FSETP.GEU.AND P5, PT, R48, -126, PT ;  /* 0xc2fc00003000780b */ /* 0x000fca0003fae000 */
[----:B------:R-:W2:Y:S01]  /*af40*/  MUFU.EX2 R51, R51 ;  /* 0x0000003300337308 */ /* 0x000ea20000000800 */
[----:B-1----:R-:W-:Y:S01]  /*af50*/  @!P6 FMUL R50, R50, R50 ;  /* 0x000000323232e220 */ /* 0x002fe20000400000 */
[----:B------:R-:W-:Y:S01]  /*af60*/  FSETP.GEU.AND P6, PT, R49, -126, PT ;  /* 0xc2fc00003100780b */ /* 0x000fe20003fce000 */
[----:B------:R-:W-:-:S05]  /*af70*/  @!P4 FMUL R54, R54, 0.5 ;  /* 0x3f0000003636c820 */ /* 0x000fca0000400000 */
[----:B------:R-:W-:Y:S01]  /*af80*/  @!P5 FMUL R48, R48, 0.5 ;  /* 0x3f0000003030d820 */ /* 0x000fe20000400000 */
[----:B---3--:R-:W-:Y:S01]  /*af90*/  @!P2 FMUL R31, R31, R31 ;  /* 0x0000001f1f1fa220 */ /* 0x008fe20000400000 */
[C---:B------:R-:W-:Y:S01]  /*afa0*/  FSETP.GEU.AND P2, PT, R52.reuse, -126, PT ;  /* 0xc2fc00003400780b */ /* 0x040fe20003f4e000 */
[----:B------:R-:W1:Y:S04]  /*afb0*/  MUFU.EX2 R54, R54 ;  /* 0x0000003600367308 */ /* 0x000e680000000800 */
[----:B------:R-:W-:Y:S01]  /*afc0*/  @!P6 FMUL R49, R49, 0.5 ;  /* 0x3f0000003131e820 */ /* 0x000fe20000400000 */
[----:B--2---:R-:W-:Y:S01]  /*afd0*/  @!P3 FMUL R51, R51, R51 ;  /* 0x000000333333b220 */ /* 0x004fe20000400000 */
[----:B------:R-:W-:Y:S02]  /*afe0*/  FSETP.GEU.AND P3, PT, R53, -126, PT ;  /* 0xc2fc00003500780b */ /* 0x000fe40003f6e000 */
[----:B------:R-:W2:Y:S04]  /*aff0*/  MUFU.EX2 R48, R48 ;  /* 0x0000003000307308 */ /* 0x000ea80000000800 */
[----:B------:R-:W-:-:S04]  /*b000*/  @!P2 FMUL R52, R52, 0.5 ;  /* 0x3f0000003434a820 */ /* 0x000fc80000400000 */
[----:B------:R-:W3:Y:S01]  /*b010*/  MUFU.EX2 R49, R49 ;  /* 0x0000003100317308 */ /* 0x000ee20000000800 */
[----:B-1----:R-:W-:Y:S01]  /*b020*/  @!P4 FMUL R54, R54, R54 ;  /* 0x000000363636c220 */ /* 0x002fe20000400000 */
[----:B------:R-:W-:Y:S01]  /*b030*/  FSETP.GEU.AND P4, PT, R58, -126, PT ;  /* 0xc2fc00003a00780b */ /* 0x000fe20003f8e000 */
[----:B------:R-:W-:-:S05]  /*b040*/  @!P3 FMUL R53, R53, 0.5 ;  /* 0x3f0000003535b820 */ /* 0x000fca0000400000 */
[----:B------:R-:W1:Y:S01]  /*b050*/  MUFU.EX2 R52, R52 ;  /* 0x0000003400347308 */ /* 0x000e620000000800 */
[----:B------:R-:W-:Y:S02]  /*b060*/  WARPGROUP.DEPBAR.LE gsb0, 0x0 ;  /* 0x00008000000079c5 */ /* 0x000fe40000010000 */
[----:B------:R-:W-:Y:S01]  /*b070*/  WARPGROUP.ARRIVE ;  /* 0x00000000000079c5 */ /* 0x000fe20000000000 */
[----:B--2---:R-:W-:Y:S01]  /*b080*/  @!P5 FMUL R48, R48, R48 ;  /* 0x000000303030d220 */ /* 0x004fe20000400000 */
[----:B------:R-:W-:Y:S02]  /*b090*/  FSETP.GEU.AND P5, PT, R59, -126, PT ;  /* 0xc2fc00003b00780b */ /* 0x000fe40003fae000 */
[----:B------:R-:W-:Y:S01]  /*b0a0*/  @!P4 FMUL R58, R58, 0.5 ;  /* 0x3f0000003a3ac820 */ /* 0x000fe20000400000 */
[----:B------:R-:W2:Y:S01]  /*b0b0*/  MUFU.EX2 R53, R53 ;  /* 0x0000003500357308 */ /* 0x000ea20000000800 */
[----:B------:R-:W-:Y:S01]  /*b0c0*/  HGMMA.64x32x16.F32 R216, R24, gdesc[UR36].tnspB, R216, gsb0 ;  /* 0x4060002418d87df0 */ /* 0x000fe200080008d8 */
[----:B---3--:R-:W-:Y:S01]  /*b0d0*/  @!P6 FMUL R49, R49, R49 ;  /* 0x000000313131e220 */ /* 0x008fe20000400000 */
[----:B------:R-:W-:-:S05]  /*b0e0*/  FSETP.GEU.AND P6, PT, R62, -126, PT ;  /* 0xc2fc00003e00780b */ /* 0x000fca0003fce000 */
[----:B------:R-:W3:Y:S01]  /*b0f0*/  MUFU.EX2 R58, R58 ;  /* 0x0000003a003a7308 */ /* 0x000ee20000000800 */
[----:B-1----:R-:W-:Y:S01]  /*b100*/  @!P2 FMUL R52, R52, R52 ;  /* 0x000000343434a220 */ /* 0x002fe20000400000 */
[----:B------:R-:W-:Y:S01]  /*b110*/  @!P5 FMUL R59, R59, 0.5 ;  /* 0x3f0000003b3bd820 */ /* 0x000fe20000400000 */
[----:B------:R-:W-:-:S05]  /*b120*/  FSETP.GEU.AND P2, PT, R63, -126, PT ;  /* 0xc2fc00003f00780b */ /* 0x000fca0003f4e000 */
[----:B------:R-:W-:Y:S01]  /*b130*/  @!P6 FMUL R62, R62, 0.5 ;  /* 0x3f0000003e3ee820 */ /* 0x000fe20000400000 */
[----:B--2---:R-:W-:Y:S01]  /*b140*/  @!P3 FMUL R53, R53, R53 ;  /* 0x000000353535b220 */ /* 0x004fe20000400000 */
[----:B------:R-:W1:Y:S01]  /*b150*/  MUFU.EX2 R59, R59 ;  /* 0x0000003b003b7308 */ /* 0x000e620000000800 */
[----:B------:R-:W-:-:S05]  /*b160*/  FSETP.GEU.AND P3, PT, R56, -126, PT ;  /* 0xc2fc00003800780b */ /* 0x000fca0003f6e000 */
[----:B------:R-:W-:Y:S01]  /*b170*/  @!P2 FMUL R63, R63, 0.5 ;  /* 0x3f0000003f3fa820 */ /* 0x000fe20000400000 */
[----:B---3--:R-:W-:Y:S01]  /*b180*/  @!P4 FMUL R58, R58, R58 ;  /* 0x0000003a3a3ac220 */ /* 0x008fe20000400000 */
[----:B------:R-:W2:Y:S01]  /*b190*/  MUFU.EX2 R62, R62 ;  /* 0x0000003e003e7308 */ /* 0x000ea20000000800 */
[----:B------:R-:W-:-:S05]  /*b1a0*/  FSETP.GEU.AND P4, PT, R57, -126, PT ;  /* 0xc2fc00003900780b */ /* 0x000fca0003f8e000 */
[----:B------:R-:W-:Y:S02]  /*b1b0*/  @!P3 FMUL R56, R56, 0.5 ;  /* 0x3f0000003838b820 */ /* 0x000fe40000400000 */
[----:B------:R-:W3:Y:S01]  /*b1c0*/  MUFU.EX2 R63, R63 ;  /* 0x0000003f003f7308 */ /* 0x000ee20000000800 */
[----:B-1----:R-:W-:Y:S01]  /*b1d0*/  @!P5 FMUL R59, R59, R59 ;  /* 0x0000003b3b3bd220 */ /* 0x002fe20000400000 */
[----:B------:R-:W-:-:S04]  /*b1e0*/  FSETP.GEU.AND P5, PT, R60, -126, PT ;  /* 0xc2fc00003c00780b */ /* 0x000fc80003fae000 */
[----:B------:R-:W-:Y:S02]  /*b1f0*/  @!P4 FMUL R57, R57, 0.5 ;  /* 0x3f0000003939c820 */ /* 0x000fe40000400000 */
[----:B------:R-:W1:Y:S01]  /*b200*/  MUFU.EX2 R56, R56 ;  /* 0x0000003800387308 */ /* 0x000e620000000800 */
[----:B--2---:R-:W-:Y:S01]  /*b210*/  @!P6 FMUL R62, R62, R62 ;  /* 0x0000003e3e3ee220 */ /* 0x004fe20000400000 */
[----:B------:R-:W-:-:S05]  /*b220*/  FSETP.GEU.AND P6, PT, R61, -126, PT ;  /* 0xc2fc00003d00780b */ /* 0x000fca0003fce000 */
[----:B------:R-:W-:Y:S01]  /*b230*/  @!P5 FMUL R60, R60, 0.5 ;  /* 0x3f0000003c3cd820 */ /* 0x000fe20000400000 */
[----:B------:R-:W2:Y:S01]  /*b240*/  MUFU.EX2 R57, R57 ;  /* 0x0000003900397308 */ /* 0x000ea20000000800 */
[----:B------:R-:W-:Y:S02]  /*b250*/  WARPGROUP.DEPBAR.LE gsb0, 0x0 ;  /* 0x00008000000079c5 */ /* 0x000fe40000010000 */
[----:B------:R-:W-:Y:S01]  /*b260*/  WARPGROUP.ARRIVE ;  /* 0x00000000000079c5 */ /* 0x000fe20000000000 */
[----:B---3--:R-:W-:Y:S01]  /*b270*/  @!P2 FMUL R63, R63, R63 ;  /* 0x0000003f3f3fa220 */ /* 0x008fe20000400000 */
[----:B------:R-:W-:Y:S02]  /*b280*/  FSETP.GEU.AND P2, PT, R66, -126, PT ;  /* 0xc2fc00004200780b */ /* 0x000fe40003f4e000 */
[----:B------:R-:W-:Y:S01]  /*b290*/  @!P6 FMUL R61, R61, 0.5 ;  /* 0x3f0000003d3de820 */ /* 0x000fe20000400000 */
[----:B------:R-:W3:Y:S01]  /*b2a0*/  MUFU.EX2 R60, R60 ;  /* 0x0000003c003c7308 */ /* 0x000ee20000000800 */
[----:B------:R-:W-:Y:S01]  /*b2b0*/  HGMMA.64x32x16.F32 R200, R24, gdesc[UR4].tnspB, R200, gsb0 ;  /* 0x4060000418c87df0 */ /* 0x000fe200080008c8 */
[----:B------:R-:W-:Y:S01]  /*b2c0*/  R2UR UR6, R28 ;  /* 0x000000001c0672ca */ /* 0x000fe200000e0000 */
[----:B-1----:R-:W-:Y:S01]  /*b2d0*/  @!P3 FMUL R56, R56, R56 ;  /* 0x000000383838b220 */ /* 0x002fe20000400000 */
[----:B------:R-:W-:-:S02]  /*b2e0*/  R2UR UR7, R29 ;  /* 0x000000001d0772ca */ /* 0x000fc400000e0000 */
[----:B------:R-:W-:Y:S02]  /*b2f0*/  IADD3 R28, R246, 0xc80, RZ ;  /* 0x00000c80f61c7810 */ /* 0x000fe40007ffe0ff */
[----:B------:R-:W-:Y:S01]  /*b300*/  MOV R29, 0x80000020 ;  /* 0x80000020001d7802 */ /* 0x000fe20000000f00 */
[----:B------:R-:W1:Y:S01]  /*b310*/  MUFU.EX2 R61, R61 ;  /* 0x0000003d003d7308 */ /* 0x000e620000000800 */
[----:B--2---:R-:W-:Y:S01]  /*b320*/  @!P4 FMUL R57, R57, R57 ;  /* 0x000000393939c220 */ /* 0x004fe20000400000 */
[----:B------:R-:W-:Y:S01]  /*b330*/  FSETP.GEU.AND P3, PT, R67, -126, PT ;  /* 0xc2fc00004300780b */ /* 0x000fe20003f6e000 */
[----:B------:R-:W-:Y:S01]  /*b340*/  @!P2 FMUL R66, R66, 0.5 ;  /* 0x3f0000004242a820 */ /* 0x000fe20000400000 */
[----:B------:R-:W-:Y:S01]  /*b350*/  FSETP.GEU.AND P4, PT, R70, -126, PT ;  /* 0xc2fc00004600780b */ /* 0x000fe20003f8e000 */
[----:B---3--:R-:W-:-:S04]  /*b360*/  @!P5 FMUL R60, R60, R60 ;  /* 0x0000003c3c3cd220 */ /* 0x008fc80000400000 */
[----:B------:R-:W2:Y:S01]  /*b370*/  MUFU.EX2 R66, R66 ;  /* 0x0000004200427308 */ /* 0x000ea20000000800 */
[----:B------:R-:W-:-:S05]  /*b380*/  FSETP.GEU.AND P5, PT, R71, -126, PT ;  /* 0xc2fc00004700780b */ /* 0x000fca0003fae000 */
[----:B------:R-:W-:Y:S01]  /*b390*/  @!P3 FMUL R67, R67, 0.5 ;  /* 0x3f0000004343b820 */ /* 0x000fe20000400000 */
[----:B-1----:R-:W-:Y:S01]  /*b3a0*/  @!P6 FMUL R61, R61, R61 ;  /* 0x0000003d3d3de220 */ /* 0x002fe20000400000 */
[----:B------:R-:W-:Y:S01]  /*b3b0*/  @!P4 FMUL R70, R70, 0.5 ;  /* 0x3f0000004646c820 */ /* 0x000fe20000400000 */
[----:B------:R-:W-:-:S03]  /*b3c0*/  FSETP.GEU.AND P6, PT, R64, -126, PT ;  /* 0xc2fc00004000780b */ /* 0x000fc60003fce000 */
[----:B------:R-:W1:Y:S02]  /*b3d0*/  MUFU.EX2 R67, R67 ;  /* 0x0000004300437308 */ /* 0x000e640000000800 */
[----:B------:R-:W-:Y:S01]  /*b3e0*/  @!P5 FMUL R71, R71, 0.5 ;  /* 0x3f0000004747d820 */ /* 0x000fe20000400000 */
[----:B--2---:R-:W-:Y:S01]  /*b3f0*/  @!P2 FMUL R66, R66, R66 ;  /* 0x000000424242a220 */ /* 0x004fe20000400000 */
[----:B------:R-:W-:-:S04]  /*b400*/  FSETP.GEU.AND P2, PT, R65, -126, PT ;  /* 0xc2fc00004100780b */ /* 0x000fc80003f4e000 */
[----:B------:R-:W2:Y:S02]  /*b410*/  MUFU.EX2 R70, R70 ;  /* 0x0000004600467308 */ /* 0x000ea40000000800 */
[----:B------:R-:W-:-:S06]  /*b420*/  @!P6 FMUL R64, R64, 0.5 ;  /* 0x3f0000004040e820 */ /* 0x000fcc0000400000 */
[----:B------:R-:W3:Y:S01]  /*b430*/  MUFU.EX2 R71, R71 ;  /* 0x0000004700477308 */ /* 0x000ee20000000800 */
[----:B-1----:R-:W-:Y:S01]  /*b440*/  @!P3 FMUL R67, R67, R67 ;  /* 0x000000434343b220 */ /* 0x002fe20000400000 */
[----:B------:R-:W-:Y:S01]  /*b450*/  FSETP.GEU.AND P3, PT, R68, -126, PT ;  /* 0xc2fc00004400780b */ /* 0x000fe20003f6e000 */
[----:B------:R-:W-:Y:S01]  /*b460*/  @!P2 FMUL R65, R65, 0.5 ;  /* 0x3f0000004141a820 */ /* 0x000fe20000400000 */
[----:B------:R-:W-:Y:S02]  /*b470*/  WARPGROUP.DEPBAR.LE gsb0, 0x0 ;  /* 0x00008000000079c5 */ /* 0x000fe40000010000 */
[----:B------:R-:W-:Y:S02]  /*b480*/  WARPGROUP.ARRIVE ;  /* 0x00000000000079c5 */ /* 0x000fe40000000000 */
[----:B------:R-:W1:Y:S01]  /*b490*/  MUFU.EX2 R64, R64 ;  /* 0x0000004000407308 */ /* 0x000e620000000800 */
[----:B--2---:R-:W-:Y:S01]  /*b4a0*/  @!P4 FMUL R70, R70, R70 ;  /* 0x000000464646c220 */ /* 0x004fe20000400000 */
[----:B------:R-:W-:-:S02]  /*b4b0*/  FSETP.GEU.AND P4, PT, R69, -126, PT ;  /* 0xc2fc00004500780b */ /* 0x000fc40003f8e000 */
[----:B------:R-:W-:Y:S03]  /*b4c0*/  HGMMA.64x32x16.F32 R184, R24, gdesc[UR8].tnspB, R184, gsb0 ;  /* 0x4060000818b87df0 */ /* 0x000fe600080008b8 */
[----:B------:R-:W-:Y:S01]  /*b4d0*/  @!P3 FMUL R68, R68, 0.5 ;  /* 0x3f0000004444b820 */ /* 0x000fe20000400000 */
[----:B------:R-:W2:Y:S01]  /*b4e0*/  MUFU.EX2 R65, R65 ;  /* 0x0000004100417308 */ /* 0x000ea20000000800 */
[----:B---3--:R-:W-:Y:S01]  /*b4f0*/  @!P5 FMUL R71, R71, R71 ;  /* 0x000000474747d220 */ /* 0x008fe20000400000 */
[----:B------:R-:W-:-:S05]  /*b500*/  FSETP.GEU.AND P5, PT, R74, -126, PT ;  /* 0xc2fc00004a00780b */ /* 0x000fca0003fae000 */
[----:B------:R-:W-:Y:S01]  /*b510*/  @!P4 FMUL R69, R69, 0.5 ;  /* 0x3f0000004545c820 */ /* 0x000fe20000400000 */
[----:B------:R-:W3:Y:S01]  /*b520*/  MUFU.EX2 R68, R68 ;  /* 0x0000004400447308 */ /* 0x000ee20000000800 */
[----:B-1----:R-:W-:Y:S01]  /*b530*/  @!P6 FMUL R64, R64, R64 ;  /* 0x000000404040e220 */ /* 0x002fe20000400000 */
[----:B------:R-:W-:-:S05]  /*b540*/  FSETP.GEU.AND P6, PT, R75, -126, PT ;  /* 0xc2fc00004b00780b */ /* 0x000fca0003fce000 */
[----:B------:R-:W-:Y:S01]  /*b550*/  @!P5 FMUL R74, R74, 0.5 ;  /* 0x3f0000004a4ad820 */ /* 0x000fe20000400000 */
[----:B------:R-:W1:Y:S01]  /*b560*/  MUFU.EX2 R69, R69 ;  /* 0x0000004500457308 */ /* 0x000e620000000800 */
        /* <DEDUP_REMOVED lines=13> */
[----:B------:R-:W-:Y:S01]  /*b640*/  FSETP.GEU.AND P5, PT, R73, -126, PT ;  /* 0xc2fc00004900780b */ /* 0x000fe20003fae000 */
[----:B------:R-:W-:Y:S02]  /*b650*/  WARPGROUP.DEPBAR.LE gsb0, 0x0 ;  /* 0x00008000000079c5 */ /* 0x000fe40000010000 */
[----:B------:R-:W-:Y:S01]  /*b660*/  WARPGROUP.ARRIVE ;  /* 0x00000000000079c5 */ /* 0x000fe20000000000 */
[----:B---3--:R-:W-:Y:S01]  /*b670*/  @!P6 FMUL R75, R75, R75 ;  /* 0x0000004b4b4be220 */ /* 0x008fe20000400000 */
[----:B------:R-:W-:Y:S01]  /*b680*/  FSETP.GEU.AND P6, PT, R76, -126, PT ;  /* 0xc2fc00004c00780b */ /* 0x000fe20003fce000 */
[----:B------:R-:W-:Y:S01]  /*b690*/  @!P4 FMUL R72, R72, 0.5 ;  /* 0x3f0000004848c820 */ /* 0x000fe20000400000 */
[----:B------:R-:W2:Y:S02]  /*b6a0*/  MUFU.EX2 R79, R79 ;  /* 0x0000004f004f7308 */ /* 0x000ea40000000800 */
[----:B------:R-:W-:Y:S04]  /*b6b0*/  HGMMA.64x32x16.F32 R168, R24, gdesc[UR16].tnspB, R168, gsb0 ;  /* 0x4060001018a87df0 */ /* 0x000fe800080008a8 */
[----:B------:R-:W-:Y:S01]  /*b6c0*/  @!P5 FMUL R73, R73, 0.5 ;  /* 0x3f0000004949d820 */ /* 0x000fe20000400000 */
[----:B-1----:R-:W-:Y:S01]  /*b6d0*/  @!P2 FMUL R78, R78, R78 ;  /* 0x0000004e4e4ea220 */ /* 0x002fe20000400000 */
[----:B------:R-:W-:Y:S01]  /*b6e0*/  FSETP.GEU.AND P2, PT, R77, -126, PT ;  /* 0xc2fc00004d00780b */ /* 0x000fe20003f4e000 */
[----:B------:R-:W1:Y:S02]  /*b6f0*/  MUFU.EX2 R72, R72 ;  /* 0x0000004800487308 */ /* 0x000e640000000800 */
[----:B------:R-:W-:-:S06]  /*b700*/  @!P6 FMUL R76, R76, 0.5 ;  /* 0x3f0000004c4ce820 */ /* 0x000fcc0000400000 */
[----:B------:R-:W3:Y:S01]  /*b710*/  MUFU.EX2 R73, R73 ;  /* 0x0000004900497308 */ /* 0x000ee20000000800 */
[----:B--2---:R-:W-:-:S03]  /*b720*/  @!P3 FMUL R79, R79, R79 ;  /* 0x0000004f4f4fb220 */ /* 0x004fc60000400000 */
[----:B------:R-:W-:Y:S01]  /*b730*/  @!P2 FMUL R77, R77, 0.5 ;  /* 0x3f0000004d4da820 */ /* 0x000fe20000400000 */
[----:B------:R-:W-:-:S03]  /*b740*/  FSETP.GEU.AND P3, PT, R82, -126, PT ;  /* 0xc2fc00005200780b */ /* 0x000fc60003f6e000 */
[----:B------:R-:W2:Y:S01]  /*b750*/  MUFU.EX2 R76, R76 ;  /* 0x0000004c004c7308 */ /* 0x000ea20000000800 */
[----:B-1----:R-:W-:Y:S01]  /*b760*/  @!P4 FMUL R72, R72, R72 ;  /* 0x000000484848c220 */ /* 0x002fe20000400000 */
[----:B------:R-:W-:-:S06]  /*b770*/  FSETP.GEU.AND P4, PT, R83, -126, PT ;  /* 0xc2fc00005300780b */ /* 0x000fcc0003f8e000 */
[----:B------:R-:W1:Y:S01]  /*b780*/  MUFU.EX2 R77, R77 ;  /* 0x0000004d004d7308 */ /* 0x000e620000000800 */
[----:B---3--:R-:W-:Y:S01]  /*b790*/  @!P5 FMUL R73, R73, R73 ;  /* 0x000000494949d220 */ /* 0x008fe20000400000 */
[----:B------:R-:W-:Y:S01]  /*b7a0*/  FSETP.GEU.AND P5, PT, R86, -126, PT ;  /* 0xc2fc00005600780b */ /* 0x000fe20003fae000 */
[----:B------:R-:W-:-:S04]  /*b7b0*/  @!P3 FMUL R82, R82, 0.5 ;  /* 0x3f0000005252b820 */ /* 0x000fc80000400000 */
[----:B------:R-:W-:Y:S01]  /*b7c0*/  @!P4 FMUL R83, R83, 0.5 ;  /* 0x3f0000005353c820 */ /* 0x000fe20000400000 */
[----:B--2---:R-:W-:Y:S01]  /*b7d0*/  @!P6 FMUL R76, R76, R76 ;  /* 0x0000004c4c4ce220 */ /* 0x004fe20000400000 */
[----:B------:R-:W2:Y:S01]  /*b7e0*/  MUFU.EX2 R82, R82 ;  /* 0x0000005200527308 */ /* 0x000ea20000000800 */
[----:B------:R-:W-:-:S05]  /*b7f0*/  FSETP.GEU.AND P6, PT, R87, -126, PT ;  /* 0xc2fc00005700780b */ /* 0x000fca0003fce000 */
[----:B------:R-:W-:Y:S01]  /*b800*/  @!P5 FMUL R86, R86, 0.5 ;  /* 0x3f0000005656d820 */ /* 0x000fe20000400000 */
[----:B-1----:R-:W-:Y:S01]  /*b810*/  @!P2 FMUL R77, R77, R77 ;  /* 0x0000004d4d4da220 */ /* 0x002fe20000400000 */
[----:B------:R-:W1:Y:S01]  /*b820*/  MUFU.EX2 R83, R83 ;  /* 0x0000005300537308 */ /* 0x000e620000000800 */
[----:B------:R-:W-:Y:S01]  /*b830*/  FSETP.GEU.AND P2, PT, R80, -126, PT ;  /* 0xc2fc00005000780b */ /* 0x000fe20003f4e000 */
[----:B------:R-:W-:Y:S02]  /*b840*/  WARPGROUP.DEPBAR.LE gsb0, 0x0 ;  /* 0x00008000000079c5 */ /* 0x000fe40000010000 */
[----:B------:R-:W-:Y:S02]  /*b850*/  WARPGROUP.ARRIVE ;  /* 0x00000000000079c5 */ /* 0x000fe40000000000 */
[----:B------:R-:W-:Y:S02]  /*b860*/  @!P6 FMUL R87, R87, 0.5 ;  /* 0x3f0000005757e820 */ /* 0x000fe40000400000 */
[----:B------:R-:W3:Y:S01]  /*b870*/  MUFU.EX2 R86, R86 ;  /* 0x0000005600567308 */ /* 0x000ee20000000800 */
[----:B--2---:R-:W-:Y:S01]  /*b880*/  @!P3 FMUL R82, R82, R82 ;  /* 0x000000525252b220 */ /* 0x004fe20000400000 */
[----:B------:R-:W-:Y:S01]  /*b890*/  HGMMA.64x32x16.F32 R152, R24, gdesc[UR24].tnspB, R152, gsb0 ;  /* 0x4060001818987df0 */ /* 0x000fe20008000898 */
[----:B------:R-:W-:Y:S01]  /*b8a0*/  R2UR UR26, R28 ;  /* 0x000000001c1a72ca */ /* 0x000fe200000e0000 */
[----:B------:R-:W-:Y:S01]  /*b8b0*/  FADD R28, R23, R40 ;  /* 0x00000028171c7221 */ /* 0x000fe20000000000 */
[----:B------:R-:W-:Y:S01]  /*b8c0*/  R2UR UR27, R29 ;  /* 0x000000001d1b72ca */ /* 0x000fe200000e0000 */
[----:B------:R-:W-:Y:S01]  /*b8d0*/  @!P2 FMUL R80, R80, 0.5 ;  /* 0x3f0000005050a820 */ /* 0x000fe20000400000 */
[----:B------:R-:W-:Y:S01]  /*b8e0*/  MOV R29, 0x80000020 ;  /* 0x80000020001d7802 */ /* 0x000fe20000000f00 */
[----:B------:R-:W2:Y:S01]  /*b8f0*/  MUFU.EX2 R87, R87 ;  /* 0x0000005700577308 */ /* 0x000ea20000000800 */
[----:B-1----:R-:W-:Y:S01]  /*b900*/  @!P4 FMUL R83, R83, R83 ;  /* 0x000000535353c220 */ /* 0x002fe20000400000 */
[----:B------:R-:W-:-:S02]  /*b910*/  FSETP.GEU.AND P3, PT, R81, -126, PT ;  /* 0xc2fc00005100780b */ /* 0x000fc40003f6e000 */
[----:B------:R-:W-:-:S04]  /*b920*/  FSETP.GEU.AND P4, PT, R84, -126, PT ;  /* 0xc2fc00005400780b */ /* 0x000fc80003f8e000 */
[----:B------:R-:W1:Y:S01]  /*b930*/  MUFU.EX2 R80, R80 ;  /* 0x0000005000507308 */ /* 0x000e620000000800 */
[----:B---3--:R-:W-:Y:S01]  /*b940*/  @!P5 FMUL R86, R86, R86 ;  /* 0x000000565656d220 */ /* 0x008fe20000400000 */
[----:B------:R-:W-:-:S05]  /*b950*/  FSETP.GEU.AND P5, PT, R85, -126, PT ;  /* 0xc2fc00005500780b */ /* 0x000fca0003fae000 */
[----:B------:R-:W-:Y:S02]  /*b960*/  @!P3 FMUL R81, R81, 0.5 ;  /* 0x3f0000005151b820 */ /* 0x000fe40000400000 */
[----:B------:R-:W-:Y:S01]  /*b970*/  @!P4 FMUL R84, R84, 0.5 ;  /* 0x3f0000005454c820 */ /* 0x000fe20000400000 */
[----:B--2---:R-:W-:Y:S01]  /*b980*/  @!P6 FMUL R87, R87, R87 ;  /* 0x000000575757e220 */ /* 0x004fe20000400000 */
[----:B------:R-:W-:Y:S02]  /*b990*/  FSETP.GEU.AND P6, PT, R90, -126, PT ;  /* 0xc2fc00005a00780b */ /* 0x000fe40003fce000 */
[----:B------:R-:W2:Y:S02]  /*b9a0*/  MUFU.EX2 R81, R81 ;  /* 0x0000005100517308 */ /* 0x000ea40000000800 */
[----:B------:R-:W-:Y:S01]  /*b9b0*/  @!P5 FMUL R85, R85, 0.5 ;  /* 0x3f0000005555d820 */ /* 0x000fe20000400000 */
[----:B-1----:R-:W-:Y:S01]  /*b9c0*/  @!P2 FMUL R80, R80, R80 ;  /* 0x000000505050a220 */ /* 0x002fe20000400000 */
[----:B------:R-:W-:-:S04]  /*b9d0*/  FSETP.GEU.AND P2, PT, R91, -126, PT ;  /* 0xc2fc00005b00780b */ /* 0x000fc80003f4e000 */
[----:B------:R-:W1:Y:S03]  /*b9e0*/  MUFU.EX2 R84, R84 ;  /* 0x0000005400547308 */ /* 0x000e660000000800 */
[----:B------:R-:W-:-:S05]  /*b9f0*/  @!P6 FMUL R90, R90, 0.5 ;  /* 0x3f0000005a5ae820 */ /* 0x000fca0000400000 */
[----:B------:R-:W3:Y:S01]  /*ba00*/  MUFU.EX2 R85, R85 ;  /* 0x0000005500557308 */ /* 0x000ee20000000800 */
[----:B--2---:R-:W-:Y:S01]  /*ba10*/  @!P3 FMUL R81, R81, R81 ;  /* 0x000000515151b220 */ /* 0x004fe20000400000 */
[----:B------:R-:W-:Y:S01]  /*ba20*/  FSETP.GEU.AND P3, PT, R94, -126, PT ;  /* 0xc2fc00005e00780b */ /* 0x000fe20003f6e000 */
[----:B------:R-:W-:Y:S01]  /*ba30*/  @!P2 FMUL R91, R91, 0.5 ;  /* 0x3f0000005b5ba820 */ /* 0x000fe20000400000 */
[----:B------:R-:W-:Y:S02]  /*ba40*/  WARPGROUP.DEPBAR.LE gsb0, 0x0 ;  /* 0x00008000000079c5 */ /* 0x000fe40000010000 */
[----:B------:R-:W-:Y:S01]  /*ba50*/  IADD3 R24, R246, 0x480, RZ ;  /* 0x00000480f6187810 */ /* 0x000fe20007ffe0ff */
[----:B------:R-:W-:Y:S01]  /*ba60*/  IMAD.MOV.U32 R27, RZ, RZ, -0x7fffffe0 ;  /* 0x80000020ff1b7424 */ /* 0x000fe200078e00ff */
[----:B------:R-:W-:Y:S01]  /*ba70*/  MOV R25, 0x80000020 ;  /* 0x8000002000197802 */ /* 0x000fe20000000f00 */
[----:B-1----:R-:W-:Y:S01]  /*ba80*/  @!P4 FMUL R84, R84, R84 ;  /* 0x000000545454c220 */ /* 0x002fe20000400000 */
[----:B------:R-:W-:Y:S01]  /*ba90*/  R2UR UR10, R24 ;  /* 0x00000000180a72ca */ /* 0x000fe200000e0000 */
[----:B------:R-:W1:Y:S01]  /*baa0*/  MUFU.EX2 R90, R90 ;  /* 0x0000005a005a7308 */ /* 0x000e620000000800 */
[----:B------:R-:W-:-:S03]  /*bab0*/  R2UR UR11, R25 ;  /* 0x00000000190b72ca */ /* 0x000fc600000e0000 */
[----:B------:R-:W-:Y:S01]  /*bac0*/  @!P3 FMUL R94, R94, 0.5 ;  /* 0x3f0000005e5eb820 */ /* 0x000fe20000400000 */
[C---:B------:R-:W-:Y:S01]  /*bad0*/  IADD3 R26, R246.reuse, 0x880, RZ ;  /* 0x00000880f61a7810 */ /* 0x040fe20007ffe0ff */
[----:B---3--:R-:W-:Y:S01]  /*bae0*/  @!P5 FMUL R85, R85, R85 ;  /* 0x000000555555d220 */ /* 0x008fe20000400000 */
[----:B------:R-:W-:Y:S02]  /*baf0*/  IADD3 R24, R246, 0x1080, RZ ;  /* 0x00001080f6187810 */ /* 0x000fe40007ffe0ff */
[----:B------:R-:W-:Y:S01]  /*bb00*/  MOV R25, 0x80000020 ;  /* 0x8000002000197802 */ /* 0x000fe20000000f00 */
[----:B------:R-:W2:Y:S01]  /*bb10*/  MUFU.EX2 R91, R91 ;  /* 0x0000005b005b7308 */ /* 0x000ea20000000800 */
[----:B------:R-:W-:Y:S02]  /*bb20*/  R2UR UR18, R26 ;  /* 0x000000001a1272ca */ /* 0x000fe400000e0000 */
[----:B------:R-:W-:Y:S02]  /*bb30*/  R2UR UR19, R27 ;  /* 0x000000001b1372ca */ /* 0x000fe400000e0000 */
[----:B------:R-:W-:-:S02]  /*bb40*/  R2UR UR34, R24 ;  /* 0x00000000182272ca */ /* 0x000fc400000e0000 */
[----:B------:R-:W-:Y:S01]  /*bb50*/  R2UR UR35, R25 ;  /* 0x00000000192372ca */ /* 0x000fe200000e0000 */
[----:B------:R-:W3:Y:S01]  /*bb60*/  MUFU.EX2 R94, R94 ;  /* 0x0000005e005e7308 */ /* 0x000ee20000000800 */
[----:B------:R-:W-:Y:S01]  /*bb70*/  F2FP.F16.F32.PACK_AB R25, R43, R42 ;  /* 0x0000002a2b19723e */ /* 0x000fe200000000ff */
[----:B------:R-:W-:Y:S01]  /*bb80*/  FADD R43, R30, R43 ;  /* 0x0000002b1e2b7221 */ /* 0x000fe20000000000 */
[----:B------:R-:W-:Y:S01]  /*bb90*/  F2FP.F16.F32.PACK_AB R24, R41, R40 ;  /* 0x000000282918723e */ /* 0x000fe200000000ff */
[----:B------:R-:W-:Y:S01]  /*bba0*/  FADD R41, R28, R41 ;  /* 0x000000291c297221 */ /* 0x000fe20000000000 */
[----:B------:R-:W-:Y:S01]  /*bbb0*/  F2FP.F16.F32.PACK_AB R27, R47, R46 ;  /* 0x0000002e2f1b723e */ /* 0x000fe200000000ff */
[----:B------:R-:W-:Y:S01]  /*bbc0*/  FADD R46, R43, R46 ;  /* 0x0000002e2b2e7221 */ /* 0x000fe20000000000 */
[----:B------:R-:W-:Y:S01]  /*bbd0*/  F2FP.F16.F32.PACK_AB R26, R45, R44 ;  /* 0x0000002c2d1a723e */ /* 0x000fe200000000ff */
[----:B-1----:R-:W-:Y:S01]  /*bbe0*/  @!P6 FMUL R90, R90, R90 ;  /* 0x0000005a5a5ae220 */ /* 0x002fe20000400000 */
[----:B------:R-:W-:Y:S01]  /*bbf0*/  IADD3 R28, R246, 0xcc0, RZ ;  /* 0x00000cc0f61c7810 */ /* 0x000fe20007ffe0ff */
[----:B------:R-:W-:Y:S01]  /*bc00*/  FADD R47, R46, R47 ;  /* 0x0000002f2e2f7221 */ /* 0x000fe20000000000 */
[----:B------:R-:W-:Y:S01]  /*bc10*/  WARPGROUP.ARRIVE ;  /* 0x00000000000079c5 */ /* 0x000fe20000000000 */
[----:B--2---:R-:W-:Y:S01]  /*bc20*/  @!P2 FMUL R91, R91, R91 ;  /* 0x0000005b5b5ba220 */ /* 0x004fe20000400000 */
[----:B------:R-:W-:Y:S01]  /*bc30*/  FSETP.GEU.AND P4, PT, R95, -126, PT ;  /* 0xc2fc00005f00780b */ /* 0x000fe20003f8e000 */
[----:B------:R-:W-:Y:S01]  /*bc40*/  FADD R44, R41, R44 ;  /* 0x0000002c292c7221 */ /* 0x000fe20000000000 */
[----:B------:R-:W-:-:S02]  /*bc50*/  FSETP.GEU.AND P5, PT, R88, -126, PT ;  /* 0xc2fc00005800780b */ /* 0x000fc40003fae000 */
[----:B------:R-:W-:Y:S01]  /*bc60*/  HGMMA.64x32x16.F32 R216, R24, gdesc[UR4].tnspB, R216, gsb0 ;  /* 0x4060000418d87df0 */ /* 0x000fe200080008d8 */
[----:B---3--:R-:W-:Y:S01]  /*bc70*/  @!P3 FMUL R94, R94, R94 ;  /* 0x0000005e5e5eb220 */ /* 0x008fe20000400000 */
[----:B------:R-:W-:Y:S01]  /*bc80*/  FSETP.GEU.AND P6, PT, R89, -126, PT ;  /* 0xc2fc00005900780b */ /* 0x000fe20003fce000 */
[----:B------:R-:W-:Y:S01]  /*bc90*/  FADD R45, R44, R45 ;  /* 0x0000002d2c2d7221 */ /* 0x000fe20000000000 */
[----:B------:R-:W-:Y:S02]  /*bca0*/  FSETP.GEU.AND P2, PT, R92, -126, PT ;  /* 0xc2fc00005c00780b */ /* 0x000fe40003f4e000 */
[----:B------:R-:W-:-:S03]  /*bcb0*/  FSETP.GEU.AND P3, PT, R93, -126, PT ;  /* 0xc2fc00005d00780b */ /* 0x000fc60003f6e000 */
[----:B------:R-:W-:Y:S02]  /*bcc0*/  @!P4 FMUL R95, R95, 0.5 ;  /* 0x3f0000005f5fc820 */ /* 0x000fe40000400000 */
[----:B------:R-:W-:-:S04]  /*bcd0*/  @!P5 FMUL R88, R88, 0.5 ;  /* 0x3f0000005858d820 */ /* 0x000fc80000400000 */
[----:B------:R-:W-:Y:S01]  /*bce0*/  @!P6 FMUL R89, R89, 0.5 ;  /* 0x3f0000005959e820 */ /* 0x000fe20000400000 */
[----:B------:R-:W1:Y:S01]  /*bcf0*/  MUFU.EX2 R95, R95 ;  /* 0x0000005f005f7308 */ /* 0x000e620000000800 */
[----:B------:R-:W-:Y:S02]  /*bd00*/  @!P2 FMUL R92, R92, 0.5 ;  /* 0x3f0000005c5ca820 */ /* 0x000fe40000400000 */
[----:B------:R-:W-:-:S05]  /*bd10*/  @!P3 FMUL R93, R93, 0.5 ;  /* 0x3f0000005d5db820 */ /* 0x000fca0000400000 */
[----:B------:R-:W2:Y:S08]  /*bd20*/  MUFU.EX2 R88, R88 ;  /* 0x0000005800587308 */ /* 0x000eb00000000800 */
[----:B------:R-:W3:Y:S01]  /*bd30*/  MUFU.EX2 R89, R89 ;  /* 0x0000005900597308 */ /* 0x000ee20000000800 */
[----:B-1----:R-:W-:Y:S01]  /*bd40*/  @!P4 FMUL R95, R95, R95 ;  /* 0x0000005f5f5fc220 */ /* 0x002fe20000400000 */
[----:B------:R-:W-:-:S06]  /*bd50*/  FSETP.GEU.AND P4, PT, R98, -126, PT ;  /* 0xc2fc00006200780b */ /* 0x000fcc0003f8e000 */
[----:B------:R-:W1:Y:S01]  /*bd60*/  MUFU.EX2 R92, R92 ;  /* 0x0000005c005c7308 */ /* 0x000e620000000800 */
[----:B--2---:R-:W-:Y:S01]  /*bd70*/  @!P5 FMUL R88, R88, R88 ;  /* 0x000000585858d220 */ /* 0x004fe20000400000 */
[----:B------:R-:W-:-:S05]  /*bd80*/  FSETP.GEU.AND P5, PT, R99, -126, PT ;  /* 0xc2fc00006300780b */ /* 0x000fca0003fae000 */
[----:B------:R-:W-:Y:S01]  /*bd90*/  @!P4 FMUL R98, R98, 0.5 ;  /* 0x3f0000006262c820 */ /* 0x000fe20000400000 */
[----:B------:R-:W2:Y:S01]  /*bda0*/  MUFU.EX2 R93, R93 ;  /* 0x0000005d005d7308 */ /* 0x000ea20000000800 */
[----:B---3--:R-:W-:Y:S01]  /*bdb0*/  @!P6 FMUL R89, R89, R89 ;  /* 0x000000595959e220 */ /* 0x008fe20000400000 */
[----:B------:R-:W-:Y:S02]  /*bdc0*/  WARPGROUP.DEPBAR.LE gsb0, 0x0 ;  /* 0x00008000000079c5 */ /* 0x000fe40000010000 */
[----:B------:R-:W-:Y:S01]  /*bdd0*/  WARPGROUP.ARRIVE ;  /* 0x00000000000079c5 */ /* 0x000fe20000000000 */
[----:B------:R-:W-:Y:S02]  /*bde0*/  FSETP.GEU.AND P6, PT, R102, -126, PT ;  /* 0xc2fc00006600780b */ /* 0x000fe40003fce000 */
[----:B------:R-:W-:Y:S01]  /*bdf0*/  @!P5 FMUL R99, R99, 0.5 ;  /* 0x3f0000006363d820 */ /* 0x000fe20000400000 */
[----:B------:R-:W3:Y:S01]  /*be00*/  MUFU.EX2 R98, R98 ;  /* 0x0000006200627308 */ /* 0x000ee20000000800 */
[----:B-1----:R-:W-:Y:S01]  /*be10*/  @!P2 FMUL R92, R92, R92 ;  /* 0x0000005c5c5ca220 */ /* 0x002fe20000400000 */
[----:B------:R-:W-:Y:S01]  /*be20*/  HGMMA.64x32x16.F32 R200, R24, gdesc[UR8].tnspB, R200, gsb0 ;  /* 0x4060000818c87df0 */ /* 0x000fe200080008c8 */
[----:B------:R-:W-:-:S05]  /*be30*/  FSETP.GEU.AND P2, PT, R103, -126, PT ;  /* 0xc2fc00006700780b */ /* 0x000fca0003f4e000 */
[----:B------:R-:W1:Y:S01]  /*be40*/  MUFU.EX2 R99, R99 ;  /* 0x0000006300637308 */ /* 0x000e620000000800 */
[----:B--2---:R-:W-:Y:S01]  /*be50*/  @!P3 FMUL R93, R93, R93 ;  /* 0x0000005d5d5db220 */ /* 0x004fe20000400000 */
[----:B------:R-:W-:Y:S01]  /*be60*/  @!P6 FMUL R102, R102, 0.5 ;  /* 0x3f0000006666e820 */ /* 0x000fe20000400000 */
[----:B------:R-:W-:-:S05]  /*be70*/  FSETP.GEU.AND P3, PT, R96, -126, PT ;  /* 0xc2fc00006000780b */ /* 0x000fca0003f6e000 */
[----:B------:R-:W2:Y:S01]  /*be80*/  MUFU.EX2 R102, R102 ;  /* 0x0000006600667308 */ /* 0x000ea20000000800 */
[----:B---3--:R-:W-:Y:S01]  /*be90*/  @!P4 FMUL R98, R98, R98 ;  /* 0x000000626262c220 */ /* 0x008fe20000400000 */
[----:B------:R-:W-:Y:S01]  /*bea0*/  FSETP.GEU.AND P4, PT, R97, -126, PT ;  /* 0xc2fc00006100780b */ /* 0x000fe20003f8e000 */
[----:B------:R-:W-:-:S05]  /*beb0*/  @!P2 FMUL R103, R103, 0.5 ;  /* 0x3f0000006767a820 */ /* 0x000fca0000400000 */
[----:B------:R-:W-:Y:S01]  /*bec0*/  @!P3 FMUL R96, R96, 0.5 ;  /* 0x3f0000006060b820 */ /* 0x000fe20000400000 */
[----:B-1----:R-:W-:Y:S01]  /*bed0*/  @!P5 FMUL R99, R99, R99 ;  /* 0x000000636363d220 */ /* 0x002fe20000400000 */
[----:B------:R-:W-:Y:S01]  /*bee0*/  FSETP.GEU.AND P5, PT, R100, -126, PT ;  /* 0xc2fc00006400780b */ /* 0x000fe20003fae000 */
        /* <DEDUP_REMOVED lines=50> */
[----:B------:R-:W-:Y:S01]  /*c210*/  FADD R28, R47, R50 ;  /* 0x000000322f1c7221 */ /* 0x000fe20000000000 */
[----:B------:R-:W-:Y:S01]  /*c220*/  R2UR UR27, R29 ;  /* 0x000000001d1b72ca */ /* 0x000fe200000e0000 */
[----:B-1----:R-:W-:Y:S01]  /*c230*/  @!P6 FMUL R104, R104, R104 ;  /* 0x000000686868e220 */ /* 0x002fe20000400000 */
[----:B------:R-:W-:Y:S01]  /*c240*/  MOV R29, 0x80000020 ;  /* 0x80000020001d7802 */ /* 0x000fe20000000f00 */
[----:B------:R-:W-:Y:S01]  /*c250*/  FADD R28, R28, R31 ;  /* 0x0000001f1c1c7221 */ /* 0x000fe20000000000 */
        /* <DEDUP_REMOVED lines=23> */
[----:B------:R-:W-:Y:S01]  /*c3d0*/  WARPGROUP.ARRIVE ;  /* 0x00000000000079c5 */ /* 0x000fe20000000000 */
[----:B--2---:R-:W-:Y:S01]  /*c3e0*/  @!P2 FMUL R118, R118, R118 ;  /* 0x000000767676a220 */ /* 0x004fe20000400000 */
[----:B------:R-:W-:Y:S01]  /*c3f0*/  FSETP.GEU.AND P2, PT, R117, -126, PT ;  /* 0xc2fc00007500780b */ /* 0x000fe20003f4e000 */
[----:B------:R-:W1:Y:S03]  /*c400*/  MUFU.EX2 R112, R112 ;  /* 0x0000007000707308 */ /* 0x000e660000000800 */
[----:B------:R-:W-:Y:S03]  /*c410*/  HGMMA.64x32x16.F32 R152, R24, gdesc[UR32].tnspB, R152, gsb0 ;  /* 0x4060002018987df0 */ /* 0x000fe60008000898 */
[----:B------:R-:W-:Y:S01]  /*c420*/  @!P6 FMUL R116, R116, 0.5 ;  /* 0x3f0000007474e820 */ /* 0x000fe20000400000 */
[----:B---3--:R-:W-:Y:S01]  /*c430*/  @!P3 FMUL R119, R119, R119 ;  /* 0x000000777777b220 */ /* 0x008fe20000400000 */
[----:B------:R-:W-:Y:S01]  /*c440*/  FSETP.GEU.AND P3, PT, R122, -126, PT ;  /* 0xc2fc00007a00780b */ /* 0x000fe20003f6e000 */
[----:B------:R-:W2:Y:S03]  /*c450*/  MUFU.EX2 R113, R113 ;  /* 0x0000007100717308 */ /* 0x000ea60000000800 */
[----:B------:R-:W-:-:S05]  /*c460*/  @!P2 FMUL R117, R117, 0.5 ;  /* 0x3f0000007575a820 */ /* 0x000fca0000400000 */
[----:B------:R-:W3:Y:S01]  /*c470*/  MUFU.EX2 R116, R116 ;  /* 0x0000007400747308 */ /* 0x000ee20000000800 */
[----:B-1----:R-:W-:Y:S01]  /*c480*/  @!P4 FMUL R112, R112, R112 ;  /* 0x000000707070c220 */ /* 0x002fe20000400000 */
[----:B------:R-:W-:Y:S02]  /*c490*/  FSETP.GEU.AND P4, PT, R123, -126, PT ;  /* 0xc2fc00007b00780b */ /* 0x000fe40003f8e000 */
[----:B------:R-:W-:-:S04]  /*c4a0*/  @!P3 FMUL R122, R122, 0.5 ;  /* 0x3f0000007a7ab820 */ /* 0x000fc80000400000 */
        /* <DEDUP_REMOVED lines=16> */
[----:B------:R-:W-:Y:S02]  /*c5b0*/  MOV R25, 0x80000020 ;  /* 0x8000002000197802 */ /* 0x000fe40000000f00 */
[----:B------:R-:W-:Y:S01]  /*c5c0*/  @!P2 FMUL R120, R120, 0.5 ;  /* 0x3f0000007878a820 */ /* 0x000fe20000400000 */
[C---:B------:R-:W-:Y:S01]  /*c5d0*/  IADD3 R24, R246.reuse, 0xc0, RZ ;  /* 0x000000c0f6187810 */ /* 0x040fe20007ffe0ff */
[----:B---3--:R-:W-:Y:S01]  /*c5e0*/  @!P4 FMUL R123, R123, R123 ;  /* 0x0000007b7b7bc220 */ /* 0x008fe20000400000 */
[----:B------:R-:W-:Y:S01]  /*c5f0*/  IADD3 R26, R246, 0x4c0, RZ ;  /* 0x000004c0f61a7810 */ /* 0x000fe20007ffe0ff */
[----:B------:R-:W2:Y:S01]  /*c600*/  MUFU.EX2 R127, R127 ;  /* 0x0000007f007f7308 */ /* 0x000ea20000000800 */
[----:B------:R-:W-:-:S02]  /*c610*/  MOV R27, 0x80000020 ;  /* 0x80000020001b7802 */ /* 0x000fc40000000f00 */
[----:B------:R-:W-:Y:S01]  /*c620*/  R2UR UR7, R25 ;  /* 0x00000000190772ca */ /* 0x000fe200000e0000 */
[----:B------:R-:W-:Y:S01]  /*c630*/  IMAD.MOV.U32 R25, RZ, RZ, -0x7fffffe0 ;  /* 0x80000020ff197424 */ /* 0x000fe200078e00ff */
[----:B------:R-:W-:Y:S01]  /*c640*/  R2UR UR6, R24 ;  /* 0x00000000180672ca */ /* 0x000fe200000e0000 */
[----:B-1----:R-:W-:Y:S01]  /*c650*/  @!P5 FMUL R126, R126, R126 ;  /* 0x0000007e7e7ed220 */ /* 0x002fe20000400000 */
[----:B------:R-:W-:Y:S01]  /*c660*/  R2UR UR10, R26 ;  /* 0x000000001a0a72ca */ /* 0x000fe200000e0000 */
[----:B------:R-:W-:Y:S01]  /*c670*/  @!P3 FMUL R121, R121, 0.5 ;  /* 0x3f0000007979b820 */ /* 0x000fe20000400000 */
[----:B------:R-:W-:Y:S01]  /*c680*/  R2UR UR11, R27 ;  /* 0x000000001b0b72ca */ /* 0x000fe200000e0000 */
[----:B------:R-:W1:Y:S01]  /*c690*/  MUFU.EX2 R120, R120 ;  /* 0x0000007800787308 */ /* 0x000e620000000800 */
[C---:B------:R-:W-:Y:S02]  /*c6a0*/  IADD3 R24, R246.reuse, 0x8c0, RZ ;  /* 0x000008c0f6187810 */ /* 0x040fe40007ffe0ff */
[----:B------:R-:W-:-:S02]  /*c6b0*/  IADD3 R26, R246, 0x10c0, RZ ;  /* 0x000010c0f61a7810 */ /* 0x000fc40007ffe0ff */
[----:B------:R-:W-:Y:S02]  /*c6c0*/  MOV R27, 0x80000020 ;  /* 0x80000020001b7802 */ /* 0x000fe40000000f00 */
[----:B------:R-:W-:Y:S01]  /*c6d0*/  R2UR UR18, R24 ;  /* 0x00000000181272ca */ /* 0x000fe200000e0000 */
[----:B------:R-:W3:Y:S01]  /*c6e0*/  MUFU.EX2 R121, R121 ;  /* 0x0000007900797308 */ /* 0x000ee20000000800 */
[----:B------:R-:W-:Y:S01]  /*c6f0*/  R2UR UR19, R25 ;  /* 0x00000000191372ca */ /* 0x000fe200000e0000 */
[----:B--2---:R-:W-:Y:S01]  /*c700*/  @!P6 FMUL R127, R127, R127 ;  /* 0x0000007f7f7fe220 */ /* 0x004fe20000400000 */
[----:B------:R-:W-:Y:S02]  /*c710*/  R2UR UR34, R26 ;  /* 0x000000001a2272ca */ /* 0x000fe400000e0000 */
[----:B------:R-:W-:Y:S02]  /*c720*/  R2UR UR35, R27 ;  /* 0x000000001b2372ca */ /* 0x000fe400000e0000 */
[----:B------:R-:W-:-:S02]  /*c730*/  F2FP.F16.F32.PACK_AB R25, R31, R50 ;  /* 0x000000321f19723e */ /* 0x000fc400000000ff */
[----:B------:R-:W-:Y:S01]  /*c740*/  F2FP.F16.F32.PACK_AB R27, R54, R51 ;  /* 0x00000033361b723e */ /* 0x000fe200000000ff */
[----:B------:R-:W-:Y:S01]  /*c750*/  FADD R51, R28, R51 ;  /* 0x000000331c337221 */ /* 0x000fe20000000000 */
[----:B------:R-:W-:Y:S01]  /*c760*/  F2FP.F16.F32.PACK_AB R24, R49, R48 ;  /* 0x000000303118723e */ /* 0x000fe200000000ff */
[----:B-1----:R-:W-:Y:S01]  /*c770*/  @!P2 FMUL R120, R120, R120 ;  /* 0x000000787878a220 */ /* 0x002fe20000400000 */
[----:B------:R-:W-:Y:S01]  /*c780*/  F2FP.F16.F32.PACK_AB R26, R53, R52 ;  /* 0x00000034351a723e */ /* 0x000fe200000000ff */
[----:B------:R-:W-:Y:S01]  /*c790*/  FADD R48, R45, R48 ;  /* 0x000000302d307221 */ /* 0x000fe20000000000 */
[----:B------:R-:W-:Y:S01]  /*c7a0*/  IADD3 R28, R246, 0xd00, RZ ;  /* 0x00000d00f61c7810 */ /* 0x000fe20007ffe0ff */
[----:B------:R-:W-:Y:S01]  /*c7b0*/  FADD R51, R51, R54 ;  /* 0x0000003633337221 */ /* 0x000fe20000000000 */
[----:B------:R-:W-:Y:S01]  /*c7c0*/  WARPGROUP.ARRIVE ;  /* 0x00000000000079c5 */ /* 0x000fe20000000000 */
[----:B------:R-:W-:Y:S01]  /*c7d0*/  FSETP.GEU.AND P4, PT, R124, -126, PT ;  /* 0xc2fc00007c00780b */ /* 0x000fe20003f8e000 */
[----:B---3--:R-:W-:Y:S01]  /*c7e0*/  @!P3 FMUL R121, R121, R121 ;  /* 0x000000797979b220 */ /* 0x008fe20000400000 */
[----:B------:R-:W-:Y:S01]  /*c7f0*/  FSETP.GEU.AND P5, PT, R125, -126, PT ;  /* 0xc2fc00007d00780b */ /* 0x000fe20003fae000 */
[----:B------:R-:W-:Y:S01]  /*c800*/  FADD R49, R48, R49 ;  /* 0x0000003130317221 */ /* 0x000fe20000000000 */
[----:B------:R-:W-:Y:S01]  /*c810*/  FSETP.GEU.AND P6, PT, R130, -126, PT ;  /* 0xc2fc00008200780b */ /* 0x000fe20003fce000 */
[----:B------:R-:W-:Y:S01]  /*c820*/  HGMMA.64x32x16.F32 R216, R24, gdesc[UR4].tnspB, R216, gsb0 ;  /* 0x4060000418d87df0 */ /* 0x000fe200080008d8 */
[----:B------:R-:W-:Y:S01]  /*c830*/  FSETP.GEU.AND P2, PT, R131, -126, PT ;  /* 0xc2fc00008300780b */ /* 0x000fe20003f4e000 */
[----:B------:R-:W-:Y:S01]  /*c840*/  FADD R52, R49, R52 ;  /* 0x0000003431347221 */ /* 0x000fe20000000000 */
[----:B------:R-:W-:-:S03]  /*c850*/  FSETP.GEU.AND P3, PT, R134, -126, PT ;  /* 0xc2fc00008600780b */ /* 0x000fc60003f6e000 */
[----:B------:R-:W-:Y:S02]  /*c860*/  FADD R53, R52, R53 ;  /* 0x0000003534357221 */ /* 0x000fe40000000000 */
[----:B------:R-:W-:Y:S02]  /*c870*/  @!P4 FMUL R124, R124, 0.5 ;  /* 0x3f0000007c7cc820 */ /* 0x000fe40000400000 */
[----:B------:R-:W-:Y:S02]  /*c880*/  @!P5 FMUL R125, R125, 0.5 ;  /* 0x3f0000007d7dd820 */ /* 0x000fe40000400000 */
[----:B------:R-:W-:Y:S02]  /*c890*/  @!P6 FMUL R130, R130, 0.5 ;  /* 0x3f0000008282e820 */ /* 0x000fe40000400000 */
[----:B------:R-:W1:Y:S01]  /*c8a0*/  MUFU.EX2 R124, R124 ;  /* 0x0000007c007c7308 */ /* 0x000e620000000800 */
[----:B------:R-:W-:Y:S01]  /*c8b0*/  @!P2 FMUL R131, R131, 0.5 ;  /* 0x3f0000008383a820 */ /* 0x000fe20000400000 */
[----:B------:R-:W-:-:S06]  /*c8c0*/  @!P3 FMUL R134, R134, 0.5 ;  /* 0x3f0000008686b820 */ /* 0x000fcc0000400000 */
        /* <DEDUP_REMOVED lines=10> */
[----:B------:R-:W-:Y:S01]  /*c970*/  FSETP.GEU.AND P6, PT, R129, -126, PT ;  /* 0xc2fc00008100780b */ /* 0x000fe20003fce000 */
[----:B------:R-:W-:Y:S02]  /*c980*/  WARPGROUP.DEPBAR.LE gsb0, 0x0 ;  /* 0x00008000000079c5 */ /* 0x000fe40000010000 */
[----:B------:R-:W-:Y:S02]  /*c990*/  WARPGROUP.ARRIVE ;  /* 0x00000000000079c5 */ /* 0x000fe40000000000 */
[----:B------:R-:W-:Y:S01]  /*c9a0*/  @!P5 FMUL R128, R128, 0.5 ;  /* 0x3f0000008080d820 */ /* 0x000fe20000400000 */
[----:B------:R-:W3:Y:S01]  /*c9b0*/  MUFU.EX2 R135, R135 ;  /* 0x0000008700877308 */ /* 0x000ee20000000800 */
[----:B-1----:R-:W-:Y:S01]  /*c9c0*/  @!P2 FMUL R131, R131, R131 ;  /* 0x000000838383a220 */ /* 0x002fe20000400000 */
[----:B------:R-:W-:Y:S01]  /*c9d0*/  FSETP.GEU.AND P2, PT, R132, -126, PT ;  /* 0xc2fc00008400780b */ /* 0x000fe20003f4e000 */
[----:B------:R-:W-:Y:S04]  /*c9e0*/  HGMMA.64x32x16.F32 R200, R24, gdesc[UR8].tnspB, R200, gsb0 ;  /* 0x4060000818c87df0 */ /* 0x000fe800080008c8 */
        /* <DEDUP_REMOVED lines=23> */
[----:B------:R-:W-:Y:S01]  /*cb60*/  FSETP.GEU.AND P3, PT, R136, -126, PT ;  /* 0xc2fc00008800780b */ /* 0x000fe20003f6e000 */
[----:B------:R-:W-:Y:S02]  /*cb70*/  WARPGROUP.DEPBAR.LE gsb0, 0x0 ;  /* 0x00008000000079c5 */ /* 0x000fe40000010000 */
[----:B------:R-:W-:-:S03]  /*cb80*/  WARPGROUP.ARRIVE ;  /* 0x00000000000079c5 */ /* 0x000fc60000000000 */
[----:B------:R-:W1:Y:S01]  /*cb90*/  MUFU.EX2 R35, R142 ;  /* 0x0000008e00237308 */ /* 0x000e620000000800 */
[----:B--2---:R-:W-:Y:S01]  /*cba0*/  @!P4 FMUL R33, R33, R33 ;  /* 0x000000212121c220 */ /* 0x004fe20000400000 */
[----:B------:R-:W-:Y:S01]  /*cbb0*/  FSETP.GEU.AND P4, PT, R137, -126, PT ;  /* 0xc2fc00008900780b */ /* 0x000fe20003f8e000 */
[----:B------:R-:W-:Y:S01]  /*cbc0*/  @!P2 FMUL R143, R143, 0.5 ;  /* 0x3f0000008f8fa820 */ /* 0x000fe20000400000 */
[----:B------:R-:W-:Y:S03]  /*cbd0*/  HGMMA.64x32x16.F32 R184, R24, gdesc[UR16].tnspB, R184, gsb0 ;  /* 0x4060001018b87df0 */ /* 0x000fe600080008b8 */
[----:B------:R-:W-:Y:S01]  /*cbe0*/  @!P3 FMUL R136, R136, 0.5 ;  /* 0x3f0000008888b820 */ /* 0x000fe20000400000 */
[----:B---3--:R-:W-:Y:S01]  /*cbf0*/  @!P5 FMUL R139, R139, R139 ;  /* 0x0000008b8b8bd220 */ /* 0x008fe20000400000 */
[C---:B------:R-:W-:Y:S01]  /*cc00*/  FSETP.GEU.AND P5, PT, R140.reuse, -126, PT ;  /* 0xc2fc00008c00780b */ /* 0x040fe20003fae000 */
[----:B------:R-:W2:Y:S05]  /*cc10*/  MUFU.EX2 R143, R143 ;  /* 0x0000008f008f7308 */ /* 0x000eaa0000000800 */
[----:B------:R-:W-:Y:S01]  /*cc20*/  @!P4 FMUL R137, R137, 0.5 ;  /* 0x3f0000008989c820 */ /* 0x000fe20000400000 */
[----:B-1----:R-:W-:Y:S01]  /*cc30*/  @!P6 FMUL R35, R35, R35 ;  /* 0x000000232323e220 */ /* 0x002fe20000400000 */
[----:B------:R-:W-:Y:S01]  /*cc40*/  FSETP.GEU.AND P6, PT, R141, -126, PT ;  /* 0xc2fc00008d00780b */ /* 0x000fe20003fce000 */
[----:B------:R-:W1:Y:S04]  /*cc50*/  MUFU.EX2 R23, R136 ;  /* 0x0000008800177308 */ /* 0x000e680000000800 */
[----:B------:R-:W-:-:S04]  /*cc60*/  @!P5 FMUL R140, R140, 0.5 ;  /* 0x3f0000008c8cd820 */ /* 0x000fc80000400000 */
[----:B------:R-:W3:Y:S01]  /*cc70*/  MUFU.EX2 R137, R137 ;  /* 0x0000008900897308 */ /* 0x000ee20000000800 */
[----:B--2---:R-:W-:Y:S01]  /*cc80*/  @!P2 FMUL R143, R143, R143 ;  /* 0x0000008f8f8fa220 */ /* 0x004fe20000400000 */
[----:B------:R-:W-:Y:S02]  /*cc90*/  FSETP.GEU.AND P2, PT, R146, -126, PT ;  /* 0xc2fc00009200780b */ /* 0x000fe40003f4e000 */
[----:B------:R-:W-:-:S04]  /*cca0*/  @!P6 FMUL R141, R141, 0.5 ;  /* 0x3f0000008d8de820 */ /* 0x000fc80000400000 */
        /* <DEDUP_REMOVED lines=10> */
[----:B------:R-:W-:Y:S01]  /*cd50*/  FSETP.GEU.AND P5, PT, R151, -126, PT ;  /* 0xc2fc00009700780b */ /* 0x000fe20003fae000 */
[----:B------:R-:W-:Y:S02]  /*cd60*/  WARPGROUP.DEPBAR.LE gsb0, 0x0 ;  /* 0x00008000000079c5 */ /* 0x000fe40000010000 */
[----:B------:R-:W-:Y:S02]  /*cd70*/  WARPGROUP.ARRIVE ;  /* 0x00000000000079c5 */ /* 0x000fe40000000000 */
[----:B------:R-:W-:Y:S01]  /*cd80*/  @!P4 FMUL R150, R150, 0.5 ;  /* 0x3f0000009696c820 */ /* 0x000fe20000400000 */
[----:B------:R-:W2:Y:S01]  /*cd90*/  MUFU.EX2 R147, R147 ;  /* 0x0000009300937308 */ /* 0x000ea20000000800 */
[----:B-1----:R-:W-:Y:S01]  /*cda0*/  @!P6 FMUL R141, R141, R141 ;  /* 0x0000008d8d8de220 */ /* 0x002fe20000400000 */
[----:B------:R-:W-:Y:S01]  /*cdb0*/  FSETP.GEU.AND P6, PT, R144, -126, PT ;  /* 0xc2fc00009000780b */ /* 0x000fe20003fce000 */
[----:B------:R-:W-:Y:S01]  /*cdc0*/  HGMMA.64x32x16.F32 R168, R24, gdesc[UR24].tnspB, R168, gsb0 ;  /* 0x4060001818a87df0 */ /* 0x000fe200080008a8 */
[----:B------:R-:W-:-:S02]  /*cdd0*/  R2UR UR26, R28 ;  /* 0x000000001c1a72ca */ /* 0x000fc400000e0000 */
[----:B------:R-:W-:Y:S02]  /*cde0*/  R2UR UR27, R29 ;  /* 0x000000001d1b72ca */ /* 0x000fe400000e0000 */
[----:B------:R-:W1:Y:S01]  /*cdf0*/  MUFU.EX2 R43, R150 ;  /* 0x00000096002b7308 */ /* 0x000e620000000800 */
[----:B------:R-:W-:Y:S01]  /*ce00*/  IADD3 R28, R246, 0xd40, RZ ;  /* 0x00000d40f61c7810 */ /* 0x000fe20007ffe0ff */
[----:B---3--:R-:W-:Y:S01]  /*ce10*/  @!P2 FMUL R41, R41, R41 ;  /* 0x000000292929a220 */ /* 0x008fe20000400000 */
[----:B------:R-:W-:Y:S01]  /*ce20*/  MOV R29, 0x80000020 ;  /* 0x80000020001d7802 */ /* 0x000fe20000000f00 */
[----:B------:R-:W-:Y:S01]  /*ce30*/  @!P5 FMUL R151, R151, 0.5 ;  /* 0x3f0000009797d820 */ /* 0x000fe20000400000 */
[----:B------:R-:W-:Y:S02]  /*ce40*/  FSETP.GEU.AND P2, PT, R145, -126, PT ;  /* 0xc2fc00009100780b */ /* 0x000fe40003f4e000 */
[----:B------:R-:W-:Y:S01]  /*ce50*/  @!P6 FMUL R144, R144, 0.5 ;  /* 0x3f0000009090e820 */ /* 0x000fe20000400000 */
[----:B--2---:R-:W-:Y:S01]  /*ce60*/  @!P3 FMUL R147, R147, R147 ;  /* 0x000000939393b220 */ /* 0x004fe20000400000 */
[----:B------:R-:W-:Y:S01]  /*ce70*/  FSETP.GEU.AND P3, PT, R149, -126, PT ;  /* 0xc2fc00009500780b */ /* 0x000fe20003f6e000 */
[----:B------:R-:W2:Y:S01]  /*ce80*/  MUFU.EX2 R151, R151 ;  /* 0x0000009700977308 */ /* 0x000ea20000000800 */
[----:B-1----:R-:W-:Y:S01]  /*ce90*/  @!P4 FMUL R43, R43, R43 ;  /* 0x0000002b2b2bc220 */ /* 0x002fe20000400000 */
[----:B------:R-:W-:-:S06]  /*cea0*/  FSETP.GEU.AND P4, PT, R148, -126, PT ;  /* 0xc2fc00009400780b */ /* 0x000fcc0003f8e000 */
[----:B------:R-:W-:Y:S01]  /*ceb0*/  @!P2 FMUL R145, R145, 0.5 ;  /* 0x3f0000009191a820 */ /* 0x000fe20000400000 */
[----:B------:R-:W1:Y:S03]  /*cec0*/  MUFU.EX2 R37, R144 ;  /* 0x0000009000257308 */ /* 0x000e660000000800 */
[----:B------:R-:W-:-:S05]  /*ced0*/  @!P3 FMUL R149, R149, 0.5 ;  /* 0x3f0000009595b820 */ /* 0x000fca0000400000 */
[----:B------:R-:W3:Y:S01]  /*cee0*/  MUFU.EX2 R145, R145 ;  /* 0x0000009100917308 */ /* 0x000ee20000000800 */
[----:B--2---:R-:W-:Y:S01]  /*cef0*/  @!P5 FMUL R151, R151, R151 ;  /* 0x000000979797d220 */ /* 0x004fe20000400000 */
[----:B------:R-:W-:-:S06]  /*cf00*/  @!P4 FMUL R148, R148, 0.5 ;  /* 0x3f0000009494c820 */ /* 0x000fcc0000400000 */
[----:B------:R-:W2:Y:S01]  /*cf10*/  MUFU.EX2 R149, R149 ;  /* 0x0000009500957308 */ /* 0x000ea20000000800 */
[----:B-1----:R-:W-:-:S07]  /*cf20*/  @!P6 FMUL R37, R37, R37 ;  /* 0x000000252525e220 */ /* 0x002fce0000400000 */
[----:B------:R-:W1:Y:S01]  /*cf30*/  MUFU.EX2 R39, R148 ;  /* 0x0000009400277308 */ /* 0x000e620000000800 */
[----:B---3--:R-:W-:Y:S01]  /*cf40*/  @!P2 FMUL R145, R145, R145 ;  /* 0x000000919191a220 */ /* 0x008fe20000400000 */
[----:B------:R-:W-:Y:S02]  /*cf50*/  WARPGROUP.DEPBAR.LE gsb0, 0x0 ;  /* 0x00008000000079c5 */ /* 0x000fe40000010000 */
[----:B------:R-:W-:Y:S01]  /*cf60*/  WARPGROUP.ARRIVE ;  /* 0x00000000000079c5 */ /* 0x000fe20000000000 */
[----:B------:R-:W-:Y:S01]  /*cf70*/  ISETP.NE.AND P2, PT, R22, 0x4, PT ;  /* 0x000000041600780c */ /* 0x000fe20003f45270 */
[----:B--2---:R-:W-:-:S04]  /*cf80*/  @!P3 FMUL R149, R149, R149 ;  /* 0x000000959595b220 */ /* 0x004fc80000400000 */
[----:B------:R-:W-:Y:S01]  /*cf90*/  HGMMA.64x32x16.F32 R152, R24, gdesc[UR32].tnspB, R152, gsb0 ;  /* 0x4060002018987df0 */ /* 0x000fe20008000898 */
[----:B-1----:R-:W-:Y:S02]  /*cfa0*/  @!P4 FMUL R39, R39, R39 ;  /* 0x000000272727c220 */ /* 0x002fe40000400000 */
[----:B------:R-:W-:Y:S02]  /*cfb0*/  WARPGROUP.DEPBAR.LE gsb0, 0x0 ;  /* 0x00008000000079c5 */ /* 0x000fe40000010000 */
[----:B------:R-:W-:Y:S02]  /*cfc0*/  MOV R25, 0x80000020 ;  /* 0x8000002000197802 */ /* 0x000fe40000000f00 */
[C---:B------:R-:W-:Y:S02]  /*cfd0*/  IADD3 R24, R246.reuse, 0x100, RZ ;  /* 0x00000100f6187810 */ /* 0x040fe40007ffe0ff */
[----:B------:R-:W-:Y:S02]  /*cfe0*/  IADD3 R26, R246, 0x500, RZ ;  /* 0x00000500f61a7810 */ /* 0x000fe40007ffe0ff */
[----:B------:R-:W-:-:S02]  /*cff0*/  MOV R27, 0x80000020 ;  /* 0x80000020001b7802 */ /* 0x000fc40000000f00 */
[----:B------:R-:W-:Y:S01]  /*d000*/  R2UR UR7, R25 ;  /* 0x00000000190772ca */ /* 0x000fe200000e0000 */
[----:B------:R-:W-:Y:S01]  /*d010*/  IMAD.MOV.U32 R25, RZ, RZ, -0x7fffffe0 ;  /* 0x80000020ff197424 */ /* 0x000fe200078e00ff */
[----:B------:R-:W-:Y:S02]  /*d020*/  R2UR UR6, R24 ;  /* 0x00000000180672ca */ /* 0x000fe400000e0000 */
[----:B------:R-:W-:Y:S02]  /*d030*/  R2UR UR10, R26 ;  /* 0x000000001a0a72ca */ /* 0x000fe400000e0000 */
[----:B------:R-:W-:Y:S02]  /*d040*/  R2UR UR11, R27 ;  /* 0x000000001b0b72ca */ /* 0x000fe400000e0000 */
[C---:B------:R-:W-:Y:S02]  /*d050*/  IADD3 R24, R246.reuse, 0x900, RZ ;  /* 0x00000900f6187810 */ /* 0x040fe40007ffe0ff */
[----:B------:R-:W-:-:S02]  /*d060*/  IADD3 R26, R246, 0x1100, RZ ;  /* 0x00001100f61a7810 */ /* 0x000fc40007ffe0ff */
[----:B------:R-:W-:Y:S02]  /*d070*/  MOV R27, 0x80000020 ;  /* 0x80000020001b7802 */ /* 0x000fe40000000f00 */
[----:B------:R-:W-:Y:S02]  /*d080*/  R2UR UR18, R24 ;  /* 0x00000000181272ca */ /* 0x000fe400000e0000 */
[----:B------:R-:W-:Y:S02]  /*d090*/  R2UR UR19, R25 ;  /* 0x00000000191372ca */ /* 0x000fe400000e0000 */
[----:B------:R-:W-:Y:S02]  /*d0a0*/  R2UR UR34, R26 ;  /* 0x000000001a2272ca */ /* 0x000fe400000e0000 */
[----:B------:R-:W-:Y:S02]  /*d0b0*/  R2UR UR35, R27 ;  /* 0x000000001b2372ca */ /* 0x000fe400000e0000 */
[----:B------:R-:W-:Y:S01]  /*d0c0*/  F2FP.F16.F32.PACK_AB R25, R59, R58 ;  /* 0x0000003a3b19723e */ /* 0x000fe200000000ff */
[----:B------:R-:W-:Y:S01]  /*d0d0*/  FADD R58, R51, R58 ;  /* 0x0000003a333a7221 */ /* 0x000fe20000000000 */
[----:B------:R-:W-:-:S02]  /*d0e0*/  F2FP.F16.F32.PACK_AB R27, R63, R62 ;  /* 0x0000003e3f1b723e */ /* 0x000fc400000000ff */
[----:B------:R-:W-:Y:S01]  /*d0f0*/  F2FP.F16.F32.PACK_AB R24, R57, R56 ;  /* 0x000000383918723e */ /* 0x000fe200000000ff */
[----:B------:R-:W-:Y:S01]  /*d100*/  FADD R56, R53, R56 ;  /* 0x0000003835387221 */ /* 0x000fe20000000000 */
[----:B------:R-:W-:Y:S01]  /*d110*/  F2FP.F16.F32.PACK_AB R26, R61, R60 ;  /* 0x0000003c3d1a723e */ /* 0x000fe200000000ff */
[----:B------:R-:W-:Y:S02]  /*d120*/  FADD R59, R58, R59 ;  /* 0x0000003b3a3b7221 */ /* 0x000fe40000000000 */
[----:B------:R-:W-:Y:S01]  /*d130*/  FADD R57, R56, R57 ;  /* 0x0000003938397221 */ /* 0x000fe20000000000 */
[----:B------:R-:W-:Y:S01]  /*d140*/  WARPGROUP.ARRIVE ;  /* 0x00000000000079c5 */ /* 0x000fe20000000000 */
[----:B------:R-:W-:Y:S02]  /*d150*/  FADD R62, R59, R62 ;  /* 0x0000003e3b3e7221 */ /* 0x000fe40000000000 */
[----:B------:R-:W-:Y:S02]  /*d160*/  FADD R60, R57, R60 ;  /* 0x0000003c393c7221 */ /* 0x000fe40000000000 */
[----:B------:R-:W-:Y:S01]  /*d170*/  FADD R63, R62, R63 ;  /* 0x0000003f3e3f7221 */ /* 0x000fe20000000000 */
[----:B------:R-:W-:Y:S01]  /*d180*/  HGMMA.64x32x16.F32 R216, R24, gdesc[UR4].tnspB, R216, gsb0 ;  /* 0x4060000418d87df0 */ /* 0x000fe200080008d8 */
[----:B------:R-:W-:-:S02]  /*d190*/  FADD R61, R60, R61 ;  /* 0x0000003d3c3d7221 */ /* 0x000fc40000000000 */
        /* <DEDUP_REMOVED lines=9> */
[----:B------:R-:W-:Y:S02]  /*d230*/  R2UR UR26, R28 ;  /* 0x000000001c1a72ca */ /* 0x000fe400000e0000 */
[----:B------:R-:W-:Y:S02]  /*d240*/  R2UR UR27, R29 ;  /* 0x000000001d1b72ca */ /* 0x000fe400000e0000 */
[----:B------:R-:W-:Y:S02]  /*d250*/  IADD3 R28, R246, 0xd80, RZ ;  /* 0x00000d80f61c7810 */ /* 0x000fe40007ffe0ff */
[----:B------:R-:W-:Y:S01]  /*d260*/  MOV R29, 0x80000020 ;  /* 0x80000020001d7802 */ /* 0x000fe20000000f00 */
[----:B------:R-:W-:Y:S02]  /*d270*/  WARPGROUP.DEPBAR.LE gsb0, 0x0 ;  /* 0x00008000000079c5 */ /* 0x000fe40000010000 */
[----:B------:R-:W-:-:S06]  /*d280*/  WARPGROUP.ARRIVE ;  /* 0x00000000000079c5 */ /* 0x000fcc0000000000 */
[----:B------:R-:W-:Y:S03]  /*d290*/  HGMMA.64x32x16.F32 R152, R24, gdesc[UR32].tnspB, R152, gsb0 ;  /* 0x4060002018987df0 */ /* 0x000fe60008000898 */
        /* <DEDUP_REMOVED lines=142> */
[----:B------:R-:W-:-:S02]  /*db80*/  MOV R25, 0x80000020 ;  /* 0x8000002000197802 */ /* 0x000fc40000000f00 */
[C---:B------:R-:W-:Y:S02]  /*db90*/  IADD3 R24, R246.reuse, 0x200, RZ ;  /* 0x00000200f6187810 */ /* 0x040fe40007ffe0ff */
[----:B------:R-:W-:Y:S02]  /*dba0*/  IADD3 R26, R246, 0x600, RZ ;  /* 0x00000600f61a7810 */ /* 0x000fe40007ffe0ff */
[----:B------:R-:W-:Y:S02]  /*dbb0*/  MOV R27, 0x80000020 ;  /* 0x80000020001b7802 */ /* 0x000fe40000000f00 */
[----:B------:R-:W-:Y:S01]  /*dbc0*/  R2UR UR7, R25 ;  /* 0x00000000190772ca */ /* 0x000fe200000e0000 */
[----:B------:R-:W-:Y:S01]  /*dbd0*/  IMAD.MOV.U32 R25, RZ, RZ, -0x7fffffe0 ;  /* 0x80000020ff197424 */ /* 0x000fe200078e00ff */
[----:B------:R-:W-:Y:S02]  /*dbe0*/  R2UR UR6, R24 ;  /* 0x00000000180672ca */ /* 0x000fe400000e0000 */
[----:B------:R-:W-:-:S02]  /*dbf0*/  R2UR UR10, R26 ;  /* 0x000000001a0a72ca */ /* 0x000fc400000e0000 */
[----:B------:R-:W-:Y:S02]  /*dc00*/  R2UR UR11, R27 ;  /* 0x000000001b0b72ca */ /* 0x000fe400000e0000 */
[C---:B------:R-:W-:Y:S02]  /*dc10*/  IADD3 R24, R246.reuse, 0xa00, RZ ;  /* 0x00000a00f6187810 */ /* 0x040fe40007ffe0ff */
[----:B------:R-:W-:Y:S02]  /*dc20*/  IADD3 R26, R246, 0xe00, RZ ;  /* 0x00000e00f61a7810 */ /* 0x000fe40007ffe0ff */
[----:B------:R-:W-:Y:S02]  /*dc30*/  MOV R27, 0x80000020 ;  /* 0x80000020001b7802 */ /* 0x000fe40000000f00 */
[----:B------:R-:W-:Y:S02]  /*dc40*/  R2UR UR18, R24 ;  /* 0x00000000181272ca */ /* 0x000fe400000e0000 */
[----:B------:R-:W-:-:S02]  /*dc50*/  R2UR UR19, R25 ;  /* 0x00000000191372ca */ /* 0x000fc400000e0000 */
[----:B------:R-:W-:Y:S02]  /*dc60*/  R2UR UR26, R26 ;  /* 0x000000001a1a72ca */ /* 0x000fe400000e0000 */
[----:B------:R-:W-:Y:S02]  /*dc70*/  R2UR UR27, R27 ;  /* 0x000000001b1b72ca */ /* 0x000fe400000e0000 */
[----:B------:R-:W-:Y:S01]  /*dc80*/  F2FP.F16.F32.PACK_AB R25, R91, R90 ;  /* 0x0000005a5b19723e */ /* 0x000fe200000000ff */
[----:B------:R-:W-:Y:S01]  /*dc90*/  FADD R90, R87, R90 ;  /* 0x0000005a575a7221 */ /* 0x000fe20000000000 */
[----:B------:R-:W-:Y:S02]  /*dca0*/  F2FP.F16.F32.PACK_AB R27, R95, R94 ;  /* 0x0000005e5f1b723e */ /* 0x000fe400000000ff */
[----:B------:R-:W-:Y:S01]  /*dcb0*/  F2FP.F16.F32.PACK_AB R24, R89, R88 ;  /* 0x000000585918723e */ /* 0x000fe200000000ff */
[----:B------:R-:W-:Y:S01]  /*dcc0*/  FADD R88, R85, R88 ;  /* 0x0000005855587221 */ /* 0x000fe20000000000 */
[----:B------:R-:W-:Y:S01]  /*dcd0*/  F2FP.F16.F32.PACK_AB R26, R93, R92 ;  /* 0x0000005c5d1a723e */ /* 0x000fe200000000ff */
[----:B------:R-:W-:-:S02]  /*dce0*/  FADD R91, R90, R91 ;  /* 0x0000005b5a5b7221 */ /* 0x000fc40000000000 */
[----:B------:R-:W-:Y:S01]  /*dcf0*/  FADD R89, R88, R89 ;  /* 0x0000005958597221 */ /* 0x000fe20000000000 */
[----:B------:R-:W-:Y:S01]  /*dd00*/  WARPGROUP.ARRIVE ;  /* 0x00000000000079c5 */ /* 0x000fe20000000000 */
[----:B------:R-:W-:Y:S02]  /*dd10*/  FADD R94, R91, R94 ;  /* 0x0000005e5b5e7221 */ /* 0x000fe40000000000 */
[----:B------:R-:W-:Y:S02]  /*dd20*/  FADD R92, R89, R92 ;  /* 0x0000005c595c7221 */ /* 0x000fe40000000000 */
[----:B------:R-:W-:Y:S01]  /*dd30*/  FADD R95, R94, R95 ;  /* 0x0000005f5e5f7221 */ /* 0x000fe20000000000 */
[----:B------:R-:W-:Y:S01]  /*dd40*/  HGMMA.64x32x16.F32 R216, R24, gdesc[UR4].tnspB, R216, gsb0 ;  /* 0x4060000418d87df0 */ /* 0x000fe200080008d8 */
[----:B------:R-:W-:Y:S02]  /*dd50*/  FADD R93, R92, R93 ;  /* 0x0000005d5c5d7221 */ /* 0x000fe40000000000 */
[----:B------:R-:W-:-:S02]  /*dd60*/  WARPGROUP.DEPBAR.LE gsb0, 0x0 ;  /* 0x00008000000079c5 */ /* 0x000fc40000010000 */
        /* <DEDUP_REMOVED lines=200> */
[----:B------:R-:W-:Y:S01]  /*e9f0*/  R2UR UR35, R29 ;  /* 0x000000001d2372ca */ /* 0x000fe200000e0000 */
[----:B------:R-:W-:Y:S01]  /*ea00*/  IMAD.MOV.U32 R29, RZ, RZ, -0x7fffffe0 ;  /* 0x80000020ff1d7424 */ /* 0x000fe200078e00ff */
[C---:B------:R-:W-:Y:S01]  /*ea10*/  IADD3 R28, R246.reuse, 0xfc0, RZ ;  /* 0x00000fc0f61c7810 */ /* 0x040fe20007ffe0ff */
[----:B------:R-:W-:Y:S02]  /*ea20*/  WARPGROUP.DEPBAR.LE gsb0, 0x0 ;  /* 0x00008000000079c5 */ /* 0x000fe40000010000 */
[----:B------:R-:W-:Y:S02]  /*ea30*/  MOV R25, 0x80000020 ;  /* 0x8000002000197802 */ /* 0x000fe40000000f00 */
[----:B------:R-:W-:-:S02]  /*ea40*/  IADD3 R24, R246, 0x340, RZ ;  /* 0x00000340f6187810 */ /* 0x000fc40007ffe0ff */
[----:B------:R-:W-:Y:S02]  /*ea50*/  IADD3 R26, R246, 0x740, RZ ;  /* 0x00000740f61a7810 */ /* 0x000fe40007ffe0ff */
[----:B------:R-:W-:Y:S02]  /*ea60*/  MOV R27, 0x80000020 ;  /* 0x80000020001b7802 */ /* 0x000fe40000000f00 */
[----:B------:R-:W-:Y:S01]  /*ea70*/  R2UR UR7, R25 ;  /* 0x00000000190772ca */ /* 0x000fe200000e0000 */
[----:B------:R-:W-:Y:S01]  /*ea80*/  IMAD.MOV.U32 R25, RZ, RZ, -0x7fffffe0 ;  /* 0x80000020ff197424 */ /* 0x000fe200078e00ff */
[----:B------:R-:W-:Y:S02]  /*ea90*/  R2UR UR6, R24 ;  /* 0x00000000180672ca */ /* 0x000fe400000e0000 */
[----:B------:R-:W-:Y:S02]  /*eaa0*/  R2UR UR10, R26 ;  /* 0x000000001a0a72ca */ /* 0x000fe400000e0000 */
[----:B------:R-:W-:-:S02]  /*eab0*/  R2UR UR11, R27 ;  /* 0x000000001b0b72ca */ /* 0x000fc400000e0000 */
[C---:B------:R-:W-:Y:S02]  /*eac0*/  IADD3 R24, R246.reuse, 0xb40, RZ ;  /* 0x00000b40f6187810 */ /* 0x040fe40007ffe0ff */
[----:B------:R-:W-:Y:S02]  /*ead0*/  IADD3 R26, R246, 0xf40, RZ ;  /* 0x00000f40f61a7810 */ /* 0x000fe40007ffe0ff */
[----:B------:R-:W-:Y:S02]  /*eae0*/  MOV R27, 0x80000020 ;  /* 0x80000020001b7802 */ /* 0x000fe40000000f00 */
[----:B------:R-:W-:Y:S02]  /*eaf0*/  R2UR UR18, R24 ;  /* 0x00000000181272ca */ /* 0x000fe400000e0000 */
[----:B------:R-:W-:Y:S02]  /*eb00*/  R2UR UR19, R25 ;  /* 0x00000000191372ca */ /* 0x000fe400000e0000 */
[----:B------:R-:W-:-:S02]  /*eb10*/  R2UR UR26, R26 ;  /* 0x000000001a1a72ca */ /* 0x000fc400000e0000 */
[----:B------:R-:W-:Y:S02]  /*eb20*/  R2UR UR27, R27 ;  /* 0x000000001b1b72ca */ /* 0x000fe400000e0000 */
[----:B------:R-:W-:Y:S01]  /*eb30*/  F2FP.F16.F32.PACK_AB R25, R131, R130 ;  /* 0x000000828319723e */ /* 0x000fe200000000ff */
[----:B------:R-:W-:Y:S01]  /*eb40*/  FADD R130, R127, R130 ;  /* 0x000000827f827221 */ /* 0x000fe20000000000 */
[----:B------:R-:W-:Y:S02]  /*eb50*/  F2FP.F16.F32.PACK_AB R27, R135, R134 ;  /* 0x00000086871b723e */ /* 0x000fe400000000ff */
[----:B------:R-:W-:Y:S01]  /*eb60*/  F2FP.F16.F32.PACK_AB R24, R129, R128 ;  /* 0x000000808118723e */ /* 0x000fe200000000ff */
[----:B------:R-:W-:Y:S01]  /*eb70*/  FADD R128, R125, R128 ;  /* 0x000000807d807221 */ /* 0x000fe20000000000 */
[----:B------:R-:W-:Y:S01]  /*eb80*/  F2FP.F16.F32.PACK_AB R26, R133, R132 ;  /* 0x00000084851a723e */ /* 0x000fe200000000ff */
[----:B------:R-:W-:Y:S02]  /*eb90*/  FADD R131, R130, R131 ;  /* 0x0000008382837221 */ /* 0x000fe40000000000 */
[----:B------:R-:W-:Y:S01]  /*eba0*/  FADD R129, R128, R129 ;  /* 0x0000008180817221 */ /* 0x000fe20000000000 */
[----:B------:R-:W-:Y:S01]  /*ebb0*/  WARPGROUP.ARRIVE ;  /* 0x00000000000079c5 */ /* 0x000fe20000000000 */
[----:B------:R-:W-:-:S02]  /*ebc0*/  FADD R134, R131, R134 ;  /* 0x0000008683867221 */ /* 0x000fc40000000000 */
[----:B------:R-:W-:Y:S02]  /*ebd0*/  FADD R132, R129, R132 ;  /* 0x0000008481847221 */ /* 0x000fe40000000000 */
[----:B------:R-:W-:Y:S01]  /*ebe0*/  FADD R134, R134, R135 ;  /* 0x0000008786867221 */ /* 0x000fe20000000000 */
[----:B------:R-:W-:Y:S01]  /*ebf0*/  HGMMA.64x32x16.F32 R216, R24, gdesc[UR4].tnspB, R216, gsb0 ;  /* 0x4060000418d87df0 */ /* 0x000fe200080008d8 */
[----:B------:R-:W-:Y:S02]  /*ec00*/  FADD R132, R132, R133 ;  /* 0x0000008584847221 */ /* 0x000fe40000000000 */
[----:B------:R-:W-:Y:S02]  /*ec10*/  FADD R134, R134, R33 ;  /* 0x0000002186867221 */ /* 0x000fe40000000000 */
[----:B------:R-:W-:Y:S02]  /*ec20*/  FADD R132, R132, R23 ;  /* 0x0000001784847221 */ /* 0x000fe40000000000 */
[----:B------:R-:W-:-:S02]  /*ec30*/  FADD R134, R134, R139 ;  /* 0x0000008b86867221 */ /* 0x000fc40000000000 */
[----:B------:R-:W-:Y:S02]  /*ec40*/  FADD R132, R132, R137 ;  /* 0x0000008984847221 */ /* 0x000fe40000000000 */
[----:B------:R-:W-:Y:S02]  /*ec50*/  FADD R134, R134, R35 ;  /* 0x0000002386867221 */ /* 0x000fe40000000000 */
        /* <DEDUP_REMOVED lines=8> */
[----:B------:R-:W-:-:S04]  /*ece0*/  FADD R132, R132, R39 ;  /* 0x0000002784847221 */ /* 0x000fc80000000000 */
[----:B------:R-:W-:Y:S01]  /*ecf0*/  FADD R235, R132, R149 ;  /* 0x0000009584eb7221 */ /* 0x000fe20000000000 */
        /* <DEDUP_REMOVED lines=13> */
[----:B------:R-:W-:Y:S02]  /*edd0*/  IADD3 R24, R246, 0x380, RZ ;  /* 0x00000380f6187810 */ /* 0x000fe40007ffe0ff */
[----:B------:R-:W-:Y:S02]  /*ede0*/  MOV R25, 0x80000020 ;  /* 0x8000002000197802 */ /* 0x000fe40000000f00 */
[----:B------:R-:W-:Y:S02]  /*edf0*/  R2UR UR6, R24 ;  /* 0x00000000180672ca */ /* 0x000fe400000e0000 */
[----:B------:R-:W-:-:S02]  /*ee00*/  R2UR UR7, R25 ;  /* 0x00000000190772ca */ /* 0x000fc400000e0000 */
[C---:B------:R-:W-:Y:S02]  /*ee10*/  IADD3 R24, R246.reuse, 0xb80, RZ ;  /* 0x00000b80f6187810 */ /* 0x040fe40007ffe0ff */
[----:B------:R-:W-:Y:S02]  /*ee20*/  IADD3 R26, R246, 0x780, RZ ;  /* 0x00000780f61a7810 */ /* 0x000fe40007ffe0ff */
[----:B------:R-:W-:Y:S02]  /*ee30*/  MOV R27, 0x80000020 ;  /* 0x80000020001b7802 */ /* 0x000fe40000000f00 */
[----:B------:R-:W-:Y:S02]  /*ee40*/  MOV R25, 0x80000020 ;  /* 0x8000002000197802 */ /* 0x000fe40000000f00 */
[----:B------:R-:W-:Y:S01]  /*ee50*/  R2UR UR18, R24 ;  /* 0x00000000181272ca */ /* 0x000fe200000e0000 */
[----:B------:R-:W-:Y:S01]  /*ee60*/  VIADD R24, R246, 0x1380 ;  /* 0x00001380f6187836 */ /* 0x000fe20000000000 */
[----:B------:R-:W-:-:S02]  /*ee70*/  R2UR UR10, R26 ;  /* 0x000000001a0a72ca */ /* 0x000fc400000e0000 */
[----:B------:R-:W-:Y:S02]  /*ee80*/  R2UR UR11, R27 ;  /* 0x000000001b0b72ca */ /* 0x000fe400000e0000 */
[----:B------:R-:W-:Y:S02]  /*ee90*/  R2UR UR19, R25 ;  /* 0x00000000191372ca */ /* 0x000fe400000e0000 */
[----:B------:R-:W-:Y:S02]  /*eea0*/  IADD3 R26, R246, 0xf80, RZ ;  /* 0x00000f80f61a7810 */ /* 0x000fe40007ffe0ff */
[----:B------:R-:W-:Y:S02]  /*eeb0*/  MOV R27, 0x80000020 ;  /* 0x80000020001b7802 */ /* 0x000fe40000000f00 */
[----:B------:R-:W-:Y:S02]  /*eec0*/  MOV R25, 0x80000020 ;  /* 0x8000002000197802 */ /* 0x000fe40000000f00 */
[----:B------:R-:W-:-:S02]  /*eed0*/  R2UR UR26, R26 ;  /* 0x000000001a1a72ca */ /* 0x000fc400000e0000 */
[----:B------:R-:W-:Y:S02]  /*eee0*/  R2UR UR27, R27 ;  /* 0x000000001b1b72ca */ /* 0x000fe400000e0000 */
[----:B------:R-:W-:Y:S02]  /*eef0*/  R2UR UR34, R24 ;  /* 0x00000000182272ca */ /* 0x000fe400000e0000 */
[----:B------:R-:W-:Y:S02]  /*ef00*/  R2UR UR35, R25 ;  /* 0x00000000192372ca */ /* 0x000fe400000e0000 */
[----:B------:R-:W-:Y:S02]  /*ef10*/  F2FP.F16.F32.PACK_AB R25, R139, R33 ;  /* 0x000000218b19723e */ /* 0x000fe400000000ff */
[----:B------:R-:W-:Y:S02]  /*ef20*/  F2FP.F16.F32.PACK_AB R27, R143, R35 ;  /* 0x000000238f1b723e */ /* 0x000fe400000000ff */
[----:B------:R-:W-:Y:S01]  /*ef30*/  F2FP.F16.F32.PACK_AB R24, R137, R23 ;  /* 0x000000178918723e */ /* 0x000fe200000000ff */
[----:B------:R-:W-:Y:S01]  /*ef40*/  FADD R23, R134, R151 ;  /* 0x0000009786177221 */ /* 0x000fe20000000000 */
[----:B------:R-:W-:-:S04]  /*ef50*/  F2FP.F16.F32.PACK_AB R26, R141, R31 ;  /* 0x0000001f8d1a723e */ /* 0x000fc800000000ff */
        /* <DEDUP_REMOVED lines=13> */
[----:B------:R-:W-:Y:S02]  /*f030*/  WARPGROUP.DEPBAR.LE gsb0, 0x0 ;  /* 0x00008000000079c5 */ /* 0x000fe40000010000 */
[----:B------:R-:W-:-:S06]  /*f040*/  WARPGROUP.ARRIVE ;  /* 0x00000000000079c5 */ /* 0x000fcc0000000000 */
[----:B------:R-:W-:Y:S01]  /*f050*/  HGMMA.64x32x16.F32 R152, R24, gdesc[UR32].tnspB, R152, gsb0 ;  /* 0x4060002018987df0 */ /* 0x000fe20008000898 */
[----:B------:R-:W-:Y:S02]  /*f060*/  R2UR UR35, R247 ;  /* 0x00000000f72372ca */ /* 0x000fe400000e0000 */
        /* <DEDUP_REMOVED lines=9> */
[----:B------:R-:W-:Y:S02]  /*f100*/  R2UR UR10, R26 ;  /* 0x000000001a0a72ca */ /* 0x000fe400000e0000 */
[----:B------:R-:W-:-:S02]  /*f110*/  R2UR UR11, R27 ;  /* 0x000000001b0b72ca */ /* 0x000fc400000e0000 */
[----:B------:R-:W-:Y:S02]  /*f120*/  R2UR UR18, R24 ;  /* 0x00000000181272ca */ /* 0x000fe400000e0000 */
[----:B------:R-:W-:Y:S02]  /*f130*/  R2UR UR19, R25 ;  /* 0x00000000191372ca */ /* 0x000fe400000e0000 */
[----:B------:R-:W-:Y:S02]  /*f140*/  F2FP.F16.F32.PACK_AB R25, R147, R41 ;  /* 0x000000299319723e */ /* 0x000fe400000000ff */
[----:B------:R-:W-:Y:S02]  /*f150*/  F2FP.F16.F32.PACK_AB R27, R151, R43 ;  /* 0x0000002b971b723e */ /* 0x000fe400000000ff */
[----:B------:R-:W-:Y:S02]  /*f160*/  F2FP.F16.F32.PACK_AB R24, R145, R37 ;  /* 0x000000259118723e */ /* 0x000fe400000000ff */
[----:B------:R-:W-:-:S02]  /*f170*/  F2FP.F16.F32.PACK_AB R26, R149, R39 ;  /* 0x00000027951a723e */ /* 0x000fc400000000ff */
[----:B------:R-:W-:Y:S02]  /*f180*/  IADD3 R246, R246, 0x13c0, RZ ;  /* 0x000013c0f6f67810 */ /* 0x000fe40007ffe0ff */
[----:B------:R-:W-:Y:S02]  /*f190*/  WARPGROUP.ARRIVE ;  /* 0x00000000000079c5 */ /* 0x000fe40000000000 */
[----:B------:R-:W-:-:S04]  /*f1a0*/  R2UR UR34, R246 ;  /* 0x00000000f62272ca */ /* 0x000fc800000e0000 */
        /* <DEDUP_REMOVED lines=14> */
[----:B------:R-:W-:-:S04]  /*f290*/  SEL R25, R22, RZ, P2 ;  /* 0x000000ff16197207 */ /* 0x000fc80001000000 */
[----:B------:R-:W-:-:S04]  /*f2a0*/  LEA R22, R25, R234, 0x3 ;  /* 0x000000ea19167211 */ /* 0x000fc800078e18ff */
[----:B------:R-:W-:-:S04]  /*f2b0*/  PRMT R22, RZ, 0x654, R22 ;  /* 0x00000654ff167816 */ /* 0x000fc80000000016 */
[----:B------:R1:W-:Y:S01]  /*f2c0*/  SYNCS.ARRIVE.TRANS64.RED.A1T0 RZ, [R22+URZ], RZ ;  /* 0x000000ff16ff79a7 */ /* 0x0003e2000810043f */
[----:B------:R-:W-:Y:S05]  /*f2d0*/  @P1 BRA `(.L_x_32) ;  /* 0x0000000400001947 */ /* 0x000fea0003800000 */
[----:B------:R-:W-:Y:S01]  /*f2e0*/  ISETP.LT.OR P1, PT, R7, 0x1, !P0 ;  /* 0x000000010700780c */ /* 0x000fe20004721670 */
[----:B------:R-:W-:-:S12]  /*f2f0*/  BSSY B0, `(.L_x_33) ;  /* 0x000003d000007945 */ /* 0x000fd80003800000 */
[----:B------:R-:W-:Y:S05]  /*f300*/  @P1 BRA `(.L_x_34) ;  /* 0x0000000000ec1947 */ /* 0x000fea0003800000 */
[----:B-1----:R-:W-:Y:S02]  /*f310*/  LEA R22, R5, R2, 0x3 ;  /* 0x0000000205167211 */ /* 0x002fe400078e18ff */
[----:B------:R-:W-:Y:S02]  /*f320*/  SHF.L.U32 R27, R6, 0x1f, RZ ;  /* 0x0000001f061b7819 */ /* 0x000fe400000006ff */
[----:B------:R-:W-:Y:S02]  /*f330*/  ISETP.NE.AND P2, PT, R17, RZ, PT ;  /* 0x000000ff1100720c */ /* 0x000fe40003f45270 */
[----:B------:R-:W1:Y:S02]  /*f340*/  SYNCS.PHASECHK.TRANS64.TRYWAIT P1, [R22+URZ+0x55020], R27 ;  /* 0x0550201b160075a7 */ /* 0x000e64000802017f */
[----:B-1----:R-:W-:Y:S09]  /*f350*/  @!P1 BRA `(.L_x_35) ;  /* 0x0000002400c49947 */ /* 0x002ff20003800000 */
.L_x_76:
[----:B------:R-:W-:Y:S05]  /*f360*/  @P2 BRA `(.L_x_36) ;  /* 0x0000000000142947 */ /* 0x000fea0003800000 */
[----:B------:R-:W-:Y:S02]  /*f370*/  LOP3.LUT P1, RZ, R16, 0x1f, RZ, 0xc0, !PT ;  /* 0x0000001f10ff7812 */ /* 0x000fe4000782c0ff */
[----:B-1----:R-:W-:-:S04]  /*f380*/  MOV R27, 0x14000 ;  /* 0x00014000001b7802 */ /* 0x002fc80000000f00 */
[----:B------:R2:W-:Y:S07]  /*f390*/  SYNCS.ARRIVE.TRANS64 RZ, [R22+URZ+0x55000], R27 ;  /* 0x0550001b16ff79a7 */ /* 0x0005ee000800003f */
[----:B------:R-:W-:Y:S05]  /*f3a0*/  @!P1 BRA `(.L_x_36) ;  /* 0x0000000000049947 */ /* 0x000fea0003800000 */
[----:B------:R-:W-:Y:S01]  /*f3b0*/  BPT.TRAP 0x1 ;  /* 0x000000040000795c */ /* 0x000fe20000300000 */
.L_x_36:
[C---:B------:R-:W-:Y:S01]  /*f3c0*/  IMAD R24, R5.reuse, 0x14000, R2 ;  /* 0x0001400005187824 */ /* 0x040fe200078e0202 */
[----:B------:R-:W-:Y:S01]  /*f3d0*/  R2UR UR41, R22 ;  /* 0x00000000162972ca */ /* 0x000fe200000e0000 */
[----:B------:R-:W-:Y:S01]  /*f3e0*/  UIADD3 UR38, UP0, UR30, 0x2f0, URZ ;  /* 0x000002f01e267890 */ /* 0x000fe2000ff1e03f */
[----:B------:R-:W-:Y:S01]  /*f3f0*/  R2UR UR43, R8 ;  /* 0x00000000082b72ca */ /* 0x000fe200000e0000 */
[----:B------:R-:W-:Y:S01]  /*f400*/  UMOV UR6, 0x0 ;  /* 0x0000000000067882 */ /* 0x000fe20000000000 */
[----:B------:R-:W-:Y:S01]  /*f410*/  R2UR UR8, R24 ;  /* 0x00000000180872ca */ /* 0x000fe200000e0000 */
[----:B------:R-:W-:Y:S01]  /*f420*/  UIADD3.X UR39, URZ, UR31, URZ, UP0, !UPT ;  /* 0x0000001f3f277290 */ /* 0x000fe200087fe43f */
[----:B------:R-:W-:Y:S01]  /*f430*/  IADD3 R5, R5, 0x1, RZ ;  /* 0x0000000105057810 */ /* 0x000fe20007ffe0ff */
[----:B------:R-:W-:Y:S01]  /*f440*/  UMOV UR7, 0x10000000 ;  /* 0x1000000000077882 */ /* 0x000fe20000000000 */
[----:B------:R-:W-:Y:S01]  /*f450*/  UMOV UR42, URZ ;  /* 0x0000003f002a7c82 */ /* 0x000fe20008000000 */
[----:B------:R-:W-:Y:S01]  /*f460*/  UMOV UR34, 0x20 ;  /* 0x0000002000227882 */ /* 0x000fe20000000000 */
        /* <DEDUP_REMOVED lines=36> */
[----:B--2---:R-:W-:Y:S01]  /*f6b0*/  NOP ;  /* 0x0000000000007918 */ /* 0x004fe20000000000 */
.L_x_34:
[----:B------:R-:W-:Y:S05]  /*f6c0*/  BSYNC B0 ;  /* 0x0000000000007941 */ /* 0x000fea0003800000 */
.L_x_33:
[----:B------:R-:W-:-:S07]  /*f6d0*/  IADD3 R7, R7, -0x1, RZ ;  /* 0xffffffff07077810 */ /* 0x000fce0007ffe0ff */
.L_x_32:
[C---:B------:R-:W-:Y:S01]  /*f6e0*/  ISETP.GT.AND P3, PT, R236.reuse, 0x2, PT ;  /* 0x00000002ec00780c */ /* 0x040fe20003f64270 */
[----:B------:R-:W-:Y:S01]  /*f6f0*/  VIADD R236, R236, 0xffffffff ;  /* 0xffffffffecec7836 */ /* 0x000fe20000000000 */
[----:B------:R-:W-:Y:S02]  /*f700*/  IADD3 R237, R237, 0x1, RZ ;  /* 0x00000001eded7810 */ /* 0x000fe40007ffe0ff */
[----:B-1----:R-:W-:Y:S02]  /*f710*/  IADD3 R22, R25, 0x1, RZ ;  /* 0x0000000119167810 */ /* 0x002fe40007ffe0ff */
[----:B------:R-:W-:Y:S02]  /*f720*/  ISETP.NE.AND P1, PT, R237, 0x4, PT ;  /* 0x00000004ed00780c */ /* 0x000fe40003f25270 */
[----:B------:R-:W-:Y:S02]  /*f730*/  ISETP.NE.AND P2, PT, R22, 0x4, PT ;  /* 0x000000041600780c */ /* 0x000fe40003f45270 */
[----:B------:R-:W-:-:S02]  /*f740*/  SEL R25, RZ, 0x1, P1 ;  /* 0x00000001ff197807 */ /* 0x000fc40000800000 */
[----:B------:R-:W-:Y:S02]  /*f750*/  MOV R243, R3 ;  /* 0x0000000300f37202 */ /* 0x000fe40000000f00 */
[----:B------:R-:W-:Y:S02]  /*f760*/  LOP3.LUT R4, R4, R25, RZ, 0x3c, !PT ;  /* 0x0000001904047212 */ /* 0x000fe400078e3cff */
[----:B------:R-:W-:Y:S02]  /*f770*/  MOV R242, R0 ;  /* 0x0000000000f27202 */ /* 0x000fe40000000f00 */
[----:B------:R-:W-:Y:S02]  /*f780*/  SEL R237, R237, RZ, P1 ;  /* 0x000000ffeded7207 */ /* 0x000fe40000800000 */
[----:B------:R-:W-:Y:S01]  /*f790*/  SEL R22, R22, RZ, P2 ;  /* 0x000000ff16167207 */ /* 0x000fe20001000000 */
[----:B------:R-:W-:Y:S06]  /*f7a0*/  @P3 BRA `(.L_x_37) ;  /* 0xffffff88008c3947 */ /* 0x000fec000383ffff */
.L_x_24:
[----:B------:R-:W-:Y:S05]  /*f7b0*/  WARPSYNC.ALL ;  /* 0x0000000000007948 */ /* 0x000fea0003800000 */
[----:B------:R-:W2:Y:S01]  /*f7c0*/  SHFL.BFLY PT, R4, R235, 0x1, 0x1f ;  /* 0x0c201f00eb047f89 */ /* 0x000ea200000e0000 */
[----:B------:R-:W-:Y:S01]  /*f7d0*/  BSSY B0, `(.L_x_38) ;  /* 0x0000024000007945 */ /* 0x000fe20003800000 */
[----:B------:R-:W-:Y:S02]  /*f7e0*/  MOV R9, 0x7f800000 ;  /* 0x7f80000000097802 */ /* 0x000fe40000000f00 */
[----:B------:R-:W3:Y:S01]  /*f7f0*/  SHFL.BFLY PT, R6, R23, 0x1, 0x1f ;  /* 0x0c201f0017067f89 */ /* 0x000ee200000e0000 */
[----:B------:R-:W-:-:S02]  /*f800*/  MOV R8, 0x3f800000 ;  /* 0x3f80000000087802 */ /* 0x000fc40000000f00 */
[----:B------:R-:W-:Y:S01]  /*f810*/  MOV R25, 0x7f800000 ;  /* 0x7f80000000197802 */ /* 0x000fe20000000f00 */
[----:B--2---:R-:W-:Y:S01]  /*f820*/  FADD R4, R4, R235 ;  /* 0x000000eb04047221 */ /* 0x004fe20000000000 */
[----:B---3--:R-:W-:-:S04]  /*f830*/  FADD R28, R6, R23 ;  /* 0x00000017061c7221 */ /* 0x008fc80000000000 */
[----:B------:R-:W2:Y:S04]  /*f840*/  SHFL.BFLY PT, R5, R4, 0x2, 0x1f ;  /* 0x0c401f0004057f89 */ /* 0x000ea800000e0000 */
[----:B------:R-:W3:Y:S01]  /*f850*/  SHFL.BFLY PT, R29, R28, 0x2, 0x1f ;  /* 0x0c401f001c1d7f89 */ /* 0x000ee200000e0000 */
[C---:B--2---:R-:W-:Y:S01]  /*f860*/  FSETP.NE.AND P0, PT, R4.reuse, -R5, PT ;  /* 0x800000050400720b */ /* 0x044fe20003f05000 */
[----:B------:R-:W-:Y:S01]  /*f870*/  FADD R6, R4, R5 ;  /* 0x0000000504067221 */ /* 0x000fe20000000000 */
[----:B------:R-:W-:Y:S01]  /*f880*/  MOV R5, 0x3f800000 ;  /* 0x3f80000000057802 */ /* 0x000fe20000000f00 */
[----:B---3--:R-:W-:-:S10]  /*f890*/  FADD R7, R28, R29 ;  /* 0x0000001d1c077221 */ /* 0x008fd40000000000 */
[----:B------:R-:W-:Y:S05]  /*f8a0*/  @!P0 BRA `(.L_x_39) ;  /* 0x0000000000588947 */ /* 0x000fea0003800000 */
[----:B------:R-:W-:Y:S01]  /*f8b0*/  IADD3 R4, R6, 0x1800000, RZ ;  /* 0x0180000006047810 */ /* 0x000fe20007ffe0ff */
[----:B------:R-:W-:Y:S03]  /*f8c0*/  BSSY B1, `(.L_x_40) ;  /* 0x000000d000017945 */ /* 0x000fe60003800000 */
[----:B------:R-:W-:-:S04]  /*f8d0*/  LOP3.LUT R4, R4, 0x7f800000, RZ, 0xc0, !PT ;  /* 0x7f80000004047812 */ /* 0x000fc800078ec0ff */
[----:B------:R-:W-:-:S13]  /*f8e0*/  ISETP.GT.U32.AND P0, PT, R4, 0x1ffffff, PT ;  /* 0x01ffffff0400780c */ /* 0x000fda0003f04070 */
[----:B------:R-:W-:Y:S05]  /*f8f0*/  @P0 BRA `(.L_x_41) ;  /* 0x0000000000140947 */ /* 0x000fea0003800000 */
[----:B------:R-:W-:Y:S02]  /*f900*/  MOV R5, R6 ;  /* 0x0000000600057202 */ /* 0x000fe40000000f00 */
[----:B------:R-:W-:-:S07]  /*f910*/  MOV R26, 0xf930 ;  /* 0x0000f930001a7802 */ /* 0x000fce0000000f00 */
[----:B-1----:R-:W-:Y:S05]  /*f920*/  CALL.REL.NOINC `($__internal_0_$__cuda_sm20_rcp_rn_f32_slowpath) ;  /* 0x0000002000647944 */ /* 0x002fea0003c00000 */
[----:B------:R-:W-:Y:S01]  /*f930*/  MOV R5, R22 ;  /* 0x0000001600057202 */ /* 0x000fe20000000f00 */
[----:B------:R-:W-:Y:S06]  /*f940*/  BRA `(.L_x_42) ;  /* 0x0000000000107947 */ /* 0x000fec0003800000 */
.L_x_41:
[----:B------:R-:W2:Y:S02]  /*f950*/  MUFU.RCP R5, R6 ;  /* 0x0000000600057308 */ /* 0x000ea40000001000 */
[----:B--2---:R-:W-:-:S04]  /*f960*/  FFMA R4, R6, R5, -1 ;  /* 0xbf80000006047423 */ /* 0x004fc80000000005 */
[----:B------:R-:W-:-:S04]  /*f970*/  FADD.FTZ R4, -R4, -RZ ;  /* 0x800000ff04047221 */ /* 0x000fc80000010100 */
[----:B------:R-:W-:-:S07]  /*f980*/  FFMA R5, R5, R4, R5 ;  /* 0x0000000405057223 */ /* 0x000fce0000000005 */
.L_x_42:
[----:B------:R-:W-:Y:S05]  /*f990*/  BSYNC B1 ;  /* 0x0000000000017941 */ /* 0x000fea0003800000 */
.L_x_40:
[----:B------:R-:W-:Y:S01]  /*f9a0*/  FSETP.GEU.AND P0, PT, |R6|, 1.175494350822287508e-38, PT ;  /* 0x008000000600780b */ /* 0x000fe20003f0e200 */
[----:B------:R-:W-:-:S12]  /*f9b0*/  ULDC UR6, c[0x0][0x600] ;  /* 0x0001800000067ab9 */ /* 0x000fd80000000800 */
[----:B------:R-:W-:-:S04]  /*f9c0*/  @!P0 FMUL R6, R6, 16777216 ;  /* 0x4b80000006068820 */ /* 0x000fc80000400000 */
[----:B------:R-:W2:Y:S02]  /*f9d0*/  MUFU.LG2 R4, R6 ;  /* 0x0000000600047308 */ /* 0x000ea40000000c00 */
[----:B--2---:R-:W-:-:S04]  /*f9e0*/  @!P0 FADD R4, R4, -24 ;  /* 0xc1c0000004048421 */ /* 0x004fc80000000000 */
[----:B------:R-:W-:-:S04]  /*f9f0*/  FMUL R4, R4, 0.69314718246459960938 ;  /* 0x3f31721804047820 */ /* 0x000fc80000400000 */
[----:B------:R-:W-:-:S07]  /*fa00*/  FFMA R25, R3, UR6, R4 ;  /* 0x0000000603197c23 */ /* 0x000fce0008000004 */
.L_x_39:
[----:B------:R-:W-:Y:S05]  /*fa10*/  BSYNC B0 ;  /* 0x0000000000007941 */ /* 0x000fea0003800000 */
.L_x_38:
[----:B------:R-:W-:Y:S01]  /*fa20*/  FSETP.NE.AND P0, PT, R28, -R29, PT ;  /* 0x8000001d1c00720b */ /* 0x000fe20003f05000 */
[----:B------:R-:W-:Y:S01]  /*fa30*/  ULDC UR4, c[0x0][0x608] ;  /* 0x0001820000047ab9 */ /* 0x000fe20000000800 */
[----:B------:R-:W-:Y:S01]  /*fa40*/  BSSY B0, `(.L_x_43) ;  /* 0x0000041000007945 */ /* 0x000fe20003800000 */
[----:B------:R-:W-:-:S04]  /*fa50*/  FMUL R5, R5, UR4 ;  /* 0x0000000405057c20 */ /* 0x000fc80008400000 */
[-C--:B------:R-:W-:Y:S01]  /*fa60*/  FMUL R216, R216, R5.reuse ;  /* 0x00000005d8d87220 */ /* 0x080fe20000400000 */
        /* <DEDUP_REMOVED lines=38> */
[----:B------:R-:W-:Y:S01]  /*fcd0*/  FMUL R165, R165, R5 ;  /* 0x00000005a5a57220 */ /* 0x000fe20000400000 */
[----:B------:R-:W-:Y:S06]  /*fce0*/  @!P0 BRA `(.L_x_44) ;  /* 0x0000000000588947 */ /* 0x000fec0003800000 */
[----:B------:R-:W-:Y:S01]  /*fcf0*/  IADD3 R3, R7, 0x1800000, RZ ;  /* 0x0180000007037810 */ /* 0x000fe20007ffe0ff */
[----:B------:R-:W-:Y:S03]  /*fd00*/  BSSY B1, `(.L_x_45) ;  /* 0x000000d000017945 */ /* 0x000fe60003800000 */
[----:B------:R-:W-:-:S04]  /*fd10*/  LOP3.LUT R3, R3, 0x7f800000, RZ, 0xc0, !PT ;  /* 0x7f80000003037812 */ /* 0x000fc800078ec0ff */
[----:B------:R-:W-:-:S13]  /*fd20*/  ISETP.GT.U32.AND P0, PT, R3, 0x1ffffff, PT ;  /* 0x01ffffff0300780c */ /* 0x000fda0003f04070 */
[----:B------:R-:W-:Y:S05]  /*fd30*/  @P0 BRA `(.L_x_46) ;  /* 0x0000000000140947 */ /* 0x000fea0003800000 */
[----:B------:R-:W-:Y:S01]  /*fd40*/  IMAD.MOV.U32 R5, RZ, RZ, R7 ;  /* 0x000000ffff057224 */ /* 0x000fe200078e0007 */
[----:B------:R-:W-:-:S07]  /*fd50*/  MOV R26, 0xfd70 ;  /* 0x0000fd70001a7802 */ /* 0x000fce0000000f00 */
[----:B-1----:R-:W-:Y:S05]  /*fd60*/  CALL.REL.NOINC `($__internal_0_$__cuda_sm20_rcp_rn_f32_slowpath) ;  /* 0x0000001c00547944 */ /* 0x002fea0003c00000 */
[----:B------:R-:W-:Y:S01]  /*fd70*/  MOV R8, R22 ;  /* 0x0000001600087202 */ /* 0x000fe20000000f00 */
[----:B------:R-:W-:Y:S06]  /*fd80*/  BRA `(.L_x_47) ;  /* 0x0000000000107947 */ /* 0x000fec0003800000 */
.L_x_46:
[----:B------:R-:W2:Y:S02]  /*fd90*/  MUFU.RCP R8, R7 ;  /* 0x0000000700087308 */ /* 0x000ea40000001000 */
[----:B--2---:R-:W-:-:S04]  /*fda0*/  FFMA R3, R7, R8, -1 ;  /* 0xbf80000007037423 */ /* 0x004fc80000000008 */
[----:B------:R-:W-:-:S04]  /*fdb0*/  FADD.FTZ R3, -R3, -RZ ;  /* 0x800000ff03037221 */ /* 0x000fc80000010100 */
[----:B------:R-:W-:-:S07]  /*fdc0*/  FFMA R8, R8, R3, R8 ;  /* 0x0000000308087223 */ /* 0x000fce0000000008 */
.L_x_47:
[----:B------:R-:W-:Y:S05]  /*fdd0*/  BSYNC B1 ;  /* 0x0000000000017941 */ /* 0x000fea0003800000 */
.L_x_45:
[----:B------:R-:W-:Y:S01]  /*fde0*/  FSETP.GEU.AND P0, PT, |R7|, 1.175494350822287508e-38, PT ;  /* 0x008000000700780b */ /* 0x000fe20003f0e200 */
[----:B------:R-:W-:-:S12]  /*fdf0*/  ULDC UR4, c[0x0][0x600] ;  /* 0x0001800000047ab9 */ /* 0x000fd80000000800 */
[----:B------:R-:W-:-:S04]  /*fe00*/  @!P0 FMUL R7, R7, 16777216 ;  /* 0x4b80000007078820 */ /* 0x000fc80000400000 */
[----:B------:R-:W2:Y:S02]  /*fe10*/  MUFU.LG2 R3, R7 ;  /* 0x0000000700037308 */ /* 0x000ea40000000c00 */
[----:B--2---:R-:W-:-:S04]  /*fe20*/  @!P0 FADD R3, R3, -24 ;  /* 0xc1c0000003038421 */ /* 0x004fc80000000000 */
[----:B------:R-:W-:-:S04]  /*fe30*/  FMUL R3, R3, 0.69314718246459960938 ;  /* 0x3f31721803037820 */ /* 0x000fc80000400000 */
[----:B------:R-:W-:-:S07]  /*fe40*/  FFMA R9, R0, UR4, R3 ;  /* 0x0000000400097c23 */ /* 0x000fce0008000003 */
.L_x_44:
[----:B------:R-:W-:Y:S05]  /*fe50*/  BSYNC B0 ;  /* 0x0000000000007941 */ /* 0x000fea0003800000 */
.L_x_43:
[C---:B------:R-:W-:Y:S01]  /*fe60*/  LOP3.LUT P0, RZ, R16.reuse, 0x3, RZ, 0xc0, !PT ;  /* 0x0000000310ff7812 */ /* 0x040fe2000780c0ff */
[----:B------:R-:W-:Y:S01]  /*fe70*/  ULDC UR4, c[0x0][0x608] ;  /* 0x0001820000047ab9 */ /* 0x000fe20000000800 */
[----:B------:R-:W-:Y:S01]  /*fe80*/  LOP3.LUT R0, R16, 0x60, RZ, 0xc0, !PT ;  /* 0x0000006010007812 */ /* 0x000fe200078ec0ff */
[----:B------:R-:W-:Y:S01]  /*fe90*/  FMUL R8, R8, UR4 ;  /* 0x0000000408087c20 */ /* 0x000fe20008400000 */
[----:B------:R-:W-:Y:S01]  /*fea0*/  ULDC.64 UR8, c[0x0][0x208] ;  /* 0x0000820000087ab9 */ /* 0x000fe20000000a00 */
[----:B------:R-:W-:Y:S01]  /*feb0*/  BSSY B0, `(.L_x_48) ;  /* 0x0000030000007945 */ /* 0x000fe20003800000 */
[----:B------:R-:W-:Y:S01]  /*fec0*/  SHF.R.U32.HI R18, RZ, 0x5, R0 ;  /* 0x00000005ff127819 */ /* 0x000fe20000011600 */
[-C--:B------:R-:W-:Y:S01]  /*fed0*/  FMUL R218, R218, R8.reuse ;  /* 0x00000008dada7220 */ /* 0x080fe20000400000 */
[-C--:B------:R-:W-:Y:S01]  /*fee0*/  FMUL R22, R219, R8.reuse ;  /* 0x00000008db167220 */ /* 0x080fe20000400000 */
[-C--:B------:R-:W-:Y:S01]  /*fef0*/  FMUL R222, R222, R8.reuse ;  /* 0x00000008dede7220 */ /* 0x080fe20000400000 */
[-C--:B-1----:R-:W-:Y:S01]  /*ff00*/  FMUL R24, R223, R8.reuse ;  /* 0x00000008df187220 */ /* 0x082fe20000400000 */
        /* <DEDUP_REMOVED lines=20> */
[----:B------:R-:W-:Y:S06]  /*10050*/  @P0 BRA `(.L_x_49) ;  /* 0x0000000000540947 */ /* 0x000fec0003800000 */
[----:B------:R-:W1:Y:S01]  /*10060*/  S2UR UR4, SR_CTAID.X ;  /* 0x00000000000479c3 */ /* 0x000e620000002500 */
[----:B------:R-:W-:Y:S02]  /*10070*/  SHF.R.U32.HI R0, RZ, 0x2, R16 ;  /* 0x00000002ff007819 */ /* 0x000fe40000011610 */
[----:B------:R-:W-:Y:S02]  /*10080*/  SHF.L.U32 R3, R18, 0x4, RZ ;  /* 0x0000000412037819 */ /* 0x000fe400000006ff */
[----:B------:R-:W-:-:S04]  /*10090*/  LOP3.LUT R0, R0, 0x7, RZ, 0xc0, !PT ;  /* 0x0000000700007812 */ /* 0x000fc800078ec0ff */
[----:B------:R-:W-:Y:S01]  /*100a0*/  LOP3.LUT R0, R3, 0xfffffff0, R0, 0xe2, !PT ;  /* 0xfffffff003007812 */ /* 0x000fe200078ee200 */
[----:B-1----:R-:W-:-:S03]  /*100b0*/  USHF.L.U32 UR6, UR4, 0x6, URZ ;  /* 0x0000000604067899 */ /* 0x002fc6000800063f */
[----:B------:R-:W-:Y:S02]  /*100c0*/  ULDC.64 UR4, c[0x0][0x688] ;  /* 0x0001a20000047ab9 */ /* 0x000fe40000000a00 */
[----:B------:R-:W-:Y:S02]  /*100d0*/  UIMAD UR4, UR44, UR4, UR6 ;  /* 0x000000042c0472a4 */ /* 0x000fe4000f8e0206 */
[----:B------:R-:W-:Y:S02]  /*100e0*/  LOP3.LUT R3, R0, UR6, RZ, 0xfc, !PT ;  /* 0x0000000600037c12 */ /* 0x000fe4000f8efcff */
[----:B------:R-:W-:Y:S02]  /*100f0*/  UIMAD UR4, UR45, UR5, UR4 ;  /* 0x000000052d0472a4 */ /* 0x000fe4000f8e0204 */
[C---:B------:R-:W-:Y:S01]  /*10100*/  IADD3 R4, R3.reuse, 0x8, RZ ;  /* 0x0000000803047810 */ /* 0x040fe20007ffe0ff */
[----:B------:R-:W-:Y:S02]  /*10110*/  ULDC UR5, c[0x0][0x288] ;  /* 0x0000a20000057ab9 */ /* 0x000fe40000000800 */
[----:B------:R-:W-:-:S02]  /*10120*/  ISETP.GE.U32.AND P0, PT, R3, UR5, PT ;  /* 0x0000000503007c0c */ /* 0x000fc4000bf06070 */
[----:B------:R-:W-:Y:S02]  /*10130*/  IADD3 R0, P2, R0, UR4, RZ ;  /* 0x0000000400007c10 */ /* 0x000fe4000ff5e0ff */
[----:B------:R-:W-:Y:S01]  /*10140*/  ISETP.GE.U32.AND P1, PT, R4, UR5, PT ;  /* 0x0000000504007c0c */ /* 0x000fe2000bf26070 */
[----:B------:R-:W-:Y:S01]  /*10150*/  ULDC.64 UR4, c[0x0][0x680] ;  /* 0x0001a00000047ab9 */ /* 0x000fe20000000a00 */
[----:B------:R-:W-:Y:S02]  /*10160*/  IADD3.X R3, RZ, RZ, RZ, P2, !PT ;  /* 0x000000ffff037210 */ /* 0x000fe400017fe4ff */
[----:B------:R-:W-:-:S04]  /*10170*/  LEA R4, P2, R0, UR4, 0x2 ;  /* 0x0000000400047c11 */ /* 0x000fc8000f8410ff */
[----:B------:R-:W-:-:S05]  /*10180*/  LEA.HI.X R5, R0, UR5, R3, 0x2, P2 ;  /* 0x0000000500057c11 */ /* 0x000fca00090f1403 */
[----:B------:R1:W-:Y:S04]  /*10190*/  @!P0 STG.E desc[UR8][R4.64], R25 ;  /* 0x0000001904008986 */ /* 0x0003e8000c101908 */
[----:B------:R1:W-:Y:S02]  /*101a0*/  @!P1 STG.E desc[UR8][R4.64+0x20], R9 ;  /* 0x0000200904009986 */ /* 0x0003e4000c101908 */
.L_x_49:
[----:B------:R-:W-:Y:S05]  /*101b0*/  BSYNC B0 ;  /* 0x0000000000007941 */ /* 0x000fea0003800000 */
.L_x_48:
[----:B------:R-:W-:Y:S01]  /*101c0*/  ULDC.64 UR4, c[0x0][0x730] ;  /* 0x0001cc0000047ab9 */ /* 0x000fe20000000a00 */
[-C--:B------:R-:W-:Y:S01]  /*101d0*/  FMUL R170, R170, R8.reuse ;  /* 0x00000008aaaa7220 */ /* 0x080fe20000400000 */
[----:B------:R-:W-:Y:S01]  /*101e0*/  ISETP.NE.U32.AND P0, PT, RZ, UR4, PT ;  /* 0x00000004ff007c0c */ /* 0x000fe2000bf05070 */
[-C--:B------:R-:W-:Y:S01]  /*101f0*/  FMUL R46, R171, R8.reuse ;  /* 0x00000008ab2e7220 */ /* 0x080fe20000400000 */
[-C--:B------:R-:W-:Y:S01]  /*10200*/  FMUL R174, R174, R8.reuse ;  /* 0x00000008aeae7220 */ /* 0x080fe20000400000 */
[-C--:B------:R-:W-:Y:S01]  /*10210*/  FMUL R48, R175, R8.reuse ;  /* 0x00000008af307220 */ /* 0x080fe20000400000 */
[----:B------:R-:W-:Y:S01]  /*10220*/  ISETP.NE.AND.EX P0, PT, RZ, UR5, PT, P0 ;  /* 0x00000005ff007c0c */ /* 0x000fe2000bf05300 */
        /* <DEDUP_REMOVED lines=13> */
[----:B------:R-:W-:Y:S02]  /*10300*/  ULDC.64 UR4, c[0x0][0x728] ;  /* 0x0001ca0000047ab9 */ /* 0x000fe40000000a00 */
[----:B------:R-:W-:-:S04]  /*10310*/  ISETP.NE.U32.AND P0, PT, RZ, UR4, PT ;  /* 0x00000004ff007c0c */ /* 0x000fc8000bf05070 */
[----:B------:R-:W-:-:S13]  /*10320*/  ISETP.NE.AND.EX P0, PT, RZ, UR5, PT, P0 ;  /* 0x00000005ff007c0c */ /* 0x000fda000bf05300 */
[----:B------:R-:W-:Y:S05]  /*10330*/  @!P0 BRA `(.L_x_51) ;  /* 0x00000000000c8947 */ /* 0x000fea0003800000 */
[----:B-1----:R-:W1:Y:S02]  /*10340*/  LDC.64 R4, c[0x0][0x728] ;  /* 0x0001ca00ff047b82 */ /* 0x002e640000000a00 */
[----:B-1----:R2:W5:Y:S01]  /*10350*/  LDG.E R4, desc[UR8][R4.64] ;  /* 0x0000000804047981 */ /* 0x002562000c1e1900 */
[----:B------:R-:W-:Y:S05]  /*10360*/  BRA `(.L_x_50) ;  /* 0x0000000000047947 */ /* 0x000fea0003800000 */
.L_x_51:
[----:B-1----:R-:W3:Y:S02]  /*10370*/  LDC R4, c[0x0][0x720] ;  /* 0x0001c800ff047b82 */ /* 0x002ee40000000800 */
.L_x_50:
[----:B------:R-:W-:Y:S02]  /*10380*/  MOV R0, RZ ;  /* 0x000000ff00007202 */ /* 0x000fe40000000f00 */
[----:B---3-5:R-:W-:Y:S02]  /*10390*/  MOV R45, R4 ;  /* 0x00000004002d7202 */ /* 0x028fe40000000f00 */
[----:B------:R-:W-:-:S13]  /*103a0*/  LOP3.LUT P0, RZ, R0, 0x1bf, RZ, 0xc0, !PT ;  /* 0x000001bf00ff7812 */ /* 0x000fda000780c0ff */
[----:B------:R-:W-:Y:S05]  /*103b0*/  @!P0 BRA `(.L_x_52) ;  /* 0x0000000000408947 */ /* 0x000fea0003800000 */
[----:B------:R-:W-:Y:S01]  /*103c0*/  MOV R0, 0x0 ;  /* 0x0000000000007802 */ /* 0x000fe20000000f00 */
[----:B------:R-:W-:Y:S01]  /*103d0*/  ULDC.64 UR4, c[0x4][0x70] ;  /* 0x01001c0000047ab9 */ /* 0x000fe20000000a00 */
[----:B------:R-:W-:Y:S01]  /*103e0*/  ULDC.64 UR6, c[0x4][0x8] ;  /* 0x0100020000067ab9 */ /* 0x000fe20000000a00 */
[----:B-1----:R-:W-:Y:S01]  /*103f0*/  MOV R4, UR4 ;  /* 0x0000000400047c02 */ /* 0x002fe20008000f00 */
[----:B------:R1:W3:Y:S01]  /*10400*/  LDC.64 R14, c[0x4][R0] ;  /* 0x01000000000e7b82 */ /* 0x0002e20000000a00 */
[----:B--2---:R-:W-:Y:S01]  /*10410*/  MOV R5, UR5 ;  /* 0x0000000500057c02 */ /* 0x004fe20008000f00 */
[----:B------:R-:W-:Y:S01]  /*10420*/  ULDC.64 UR4, c[0x4][0x78] ;  /* 0x01001e0000047ab9 */ /* 0x000fe20000000a00 */
[----:B------:R-:W-:Y:S01]  /*10430*/  MOV R10, UR6 ;  /* 0x00000006000a7c02 */ /* 0x000fe20008000f00 */
[----:B------:R-:W-:Y:S01]  /*10440*/  IMAD.U32 R11, RZ, RZ, UR7 ;  /* 0x00000007ff0b7e24 */ /* 0x000fe2000f8e00ff */
[----:B------:R-:W-:Y:S02]  /*10450*/  MOV R6, UR4 ;  /* 0x0000000400067c02 */ /* 0x000fe40008000f00 */
[----:B------:R-:W-:-:S02]  /*10460*/  MOV R7, UR5 ;  /* 0x0000000500077c02 */ /* 0x000fc40008000f00 */
[----:B------:R-:W-:Y:S02]  /*10470*/  MOV R8, 0x70 ;  /* 0x0000007000087802 */ /* 0x000fe40000000f00 */
[----:B------:R-:W-:Y:S02]  /*10480*/  MOV R12, 0x1 ;  /* 0x00000001000c7802 */ /* 0x000fe40000000f00 */
[----:B-1----:R-:W-:-:S07]  /*10490*/  MOV R13, RZ ;  /* 0x000000ff000d7202 */ /* 0x002fce0000000f00 */
[----:B------:R-:W-:-:S07]  /*104a0*/  LEPC R20, `(.L_x_52) ;  /* 0x000000001014794e */ /* 0x000fce0000000000 */
[----:B---3--:R-:W-:Y:S05]  /*104b0*/  CALL.ABS.NOINC R14 ;  /* 0x000000000e007343 */ /* 0x008fea0003c00000 */
.L_x_52:
        /* <DEDUP_REMOVED lines=10> */
[----:B------:R-:W-:Y:S01]  /*10560*/  IMAD.MOV.U32 R12, RZ, RZ, 0x1 ;  /* 0x00000001ff0c7424 */ /* 0x000fe200078e00ff */
[----:B------:R-:W-:Y:S02]  /*10570*/  MOV R7, UR7 ;  /* 0x0000000700077c02 */ /* 0x000fe40008000f00 */
[----:B------:R-:W-:-:S02]  /*10580*/  MOV R10, UR4 ;  /* 0x00000004000a7c02 */ /* 0x000fc40008000f00 */
[----:B------:R-:W-:Y:S02]  /*10590*/  MOV R11, UR5 ;  /* 0x00000005000b7c02 */ /* 0x000fe40008000f00 */
[----:B------:R-:W-:Y:S02]  /*105a0*/  MOV R8, 0x70 ;  /* 0x0000007000087802 */ /* 0x000fe40000000f00 */
[----:B-1----:R-:W-:-:S07]  /*105b0*/  MOV R13, RZ ;  /* 0x000000ff000d7202 */ /* 0x002fce0000000f00 */
[----:B------:R-:W-:-:S07]  /*105c0*/  LEPC R20, `(.L_x_53) ;  /* 0x000000001014794e */ /* 0x000fce0000000000 */
[----:B---3--:R-:W-:Y:S05]  /*105d0*/  CALL.ABS.NOINC R14 ;  /* 0x000000000e007343 */ /* 0x008fea0003c00000 */
.L_x_53:
[----:B------:R-:W-:Y:S01]  /*105e0*/  ULDC.64 UR4, c[0x0][0x730] ;  /* 0x0001cc0000047ab9 */ /* 0x000fe20000000a00 */
[----:B------:R-:W-:Y:S02]  /*105f0*/  SHF.L.U32 R0, R16, 0x5, RZ ;  /* 0x0000000510007819 */ /* 0x000fe400000006ff */
[----:B------:R-:W-:Y:S02]  /*10600*/  ISETP.NE.U32.AND P0, PT, RZ, UR4, PT ;  /* 0x00000004ff007c0c */ /* 0x000fe4000bf05070 */
[----:B-1----:R-:W-:Y:S02]  /*10610*/  SHF.R.U32.HI R4, RZ, 0x1, R16 ;  /* 0x00000001ff047819 */ /* 0x002fe40000011610 */
[----:B------:R-:W-:Y:S02]  /*10620*/  ISETP.NE.AND.EX P0, PT, RZ, UR5, PT, P0 ;  /* 0x00000005ff007c0c */ /* 0x000fe4000bf05300 */
[C---:B------:R-:W-:Y:S02]  /*10630*/  LOP3.LUT R3, R0.reuse, 0xc0, RZ, 0xc0, !PT ;  /* 0x000000c000037812 */ /* 0x040fe400078ec0ff */
[----:B--2---:R-:W-:-:S02]  /*10640*/  LOP3.LUT R5, R0, 0x20, RZ, 0xc0, !PT ;  /* 0x0000002000057812 */ /* 0x004fc400078ec0ff */
[----:B------:R-:W-:Y:S02]  /*10650*/  LOP3.LUT R3, R3, 0x8, R4, 0xf8, !PT ;  /* 0x0000000803037812 */ /* 0x000fe400078ef804 */
[----:B------:R-:W-:Y:S02]  /*10660*/  SHF.L.U32 R4, R16, 0x2, RZ ;  /* 0x0000000210047819 */ /* 0x000fe400000006ff */
[----:B------:R-:W-:Y:S02]  /*10670*/  IADD3 R17, R17, 0x1f, RZ ;  /* 0x0000001f11117810 */ /* 0x000fe40007ffe0ff */
[----:B------:R-:W-:Y:S01]  /*10680*/  LEA R5, R18, R5, 0x9 ;  /* 0x0000000512057211 */ /* 0x000fe200078e48ff */
[----:B------:R-:W1:Y:S01]  /*10690*/  @P0 LDC R45, c[0x0][0x720] ;  /* 0x0001c800ff2d0b82 */ /* 0x000e620000000800 */
[----:B------:R-:W-:Y:S02]  /*106a0*/  LOP3.LUT R3, R3, 0x18, R4, 0x78, !PT ;  /* 0x0000001803037812 */ /* 0x000fe400078e7804 */
[----:B------:R-:W-:-:S02]  /*106b0*/  LOP3.LUT R0, R0, 0x100, RZ, 0xc0, !PT ;  /* 0x0000010000007812 */ /* 0x000fc400078ec0ff */
[----:B------:R-:W-:Y:S02]  /*106c0*/  ISETP.GT.U32.AND P1, PT, R17, 0x3e, PT ;  /* 0x0000003e1100780c */ /* 0x000fe40003f24070 */
[----:B------:R-:W-:Y:S02]  /*106d0*/  IADD3 R3, R3, R5, R0 ;  /* 0x0000000503037210 */ /* 0x000fe40007ffe000 */
[----:B------:R-:W-:Y:S02]  /*106e0*/  LOP3.LUT P0, RZ, R16, 0x4, RZ, 0xc0, !PT ;  /* 0x0000000410ff7812 */ /* 0x000fe4000780c0ff */
[----:B------:R-:W-:-:S04]  /*106f0*/  LEA R3, R3, R2, 0x1 ;  /* 0x0000000203037211 */ /* 0x000fc800078e08ff */
[----:B------:R-:W-:Y:S01]  /*10700*/  IADD3 R21, R3, 0x1000, RZ ;  /* 0x0000100003157810 */ /* 0x000fe20007ffe0ff */
        /* <DEDUP_REMOVED lines=16> */
[----:B------:R-:W-:Y:S01]  /*10810*/  F2FP.F16.F32.PACK_AB R5, R0, R5 ;  /* 0x000000050005723e */ /* 0x000fe200000000ff */
[-C--:B------:R-:W-:Y:S01]  /*10820*/  FMUL R13, R30, R45.reuse ;  /* 0x0000002d1e0d7220 */ /* 0x080fe20000400000 */
[----:B------:R-:W-:Y:S01]  /*10830*/  MOV R0, 0x10 ;  /* 0x0000001000007802 */ /* 0x000fe20000000f00 */
        /* <DEDUP_REMOVED lines=63> */
[----:B------:R-:W-:Y:S01]  /*10c30*/  FMUL R45, R166, R45 ;  /* 0x0000002da62d7220 */ /* 0x000fe20000400000 */
[----:B------:R-:W-:-:S02]  /*10c40*/  F2FP.F16.F32.PACK_AB R9, R10, R9 ;  /* 0x000000090a09723e */ /* 0x000fc400000000ff */
[----:B------:R-:W-:Y:S02]  /*10c50*/  F2FP.F16.F32.PACK_AB R4, R217, R4 ;  /* 0x00000004d904723e */ /* 0x000fe400000000ff */
[----:B------:R-:W-:Y:S02]  /*10c60*/  F2FP.F16.F32.PACK_AB R6, R221, R6 ;  /* 0x00000006dd06723e */ /* 0x000fe400000000ff */
[----:B------:R-:W-:Y:S02]  /*10c70*/  F2FP.F16.F32.PACK_AB R8, R225, R224 ;  /* 0x000000e0e108723e */ /* 0x000fe400000000ff */
[----:B------:R-:W-:Y:S02]  /*10c80*/  F2FP.F16.F32.PACK_AB R10, R229, R228 ;  /* 0x000000e4e50a723e */ /* 0x000fe400000000ff */
[----:B------:R-:W-:Y:S02]  /*10c90*/  F2FP.F16.F32.PACK_AB R11, R12, R11 ;  /* 0x0000000b0c0b723e */ /* 0x000fe400000000ff */
[----:B------:R-:W-:Y:S01]  /*10ca0*/  SEL R0, R0, 0xfffffff0, !P0 ;  /* 0xfffffff000007807 */ /* 0x000fe20004000000 */
[----:B------:R-:W-:Y:S06]  /*10cb0*/  @P1 BRA `(.L_x_54) ;  /* 0x0000000000041947 */ /* 0x000fec0003800000 */
[----:B------:R-:W-:-:S04]  /*10cc0*/  DEPBAR.LE SB0, 0x1 ;  /* 0x000080400000791a */ /* 0x000fc80000000000 */
.L_x_54:
[----:B------:R-:W-:Y:S05]  /*10cd0*/  WARPSYNC.ALL ;  /* 0x0000000000007948 */ /* 0x000fea0003800000 */
[----:B------:R-:W-:Y:S01]  /*10ce0*/  BAR.SYNC.DEFER_BLOCKING 0x1, 0x80 ;  /* 0x0042000000007b1d */ /* 0x000fe20000010000 */
[C---:B------:R-:W-:Y:S02]  /*10cf0*/  LEA R21, R0.reuse, R21, 0x1 ;  /* 0x0000001500157211 */ /* 0x040fe400078e08ff */
[----:B------:R-:W-:Y:S02]  /*10d00*/  LEA R0, R0, R3, 0x1 ;  /* 0x0000000300007211 */ /* 0x000fe400078e08ff */
[----:B------:R-:W-:Y:S01]  /*10d10*/  F2FP.F16.F32.PACK_AB R13, R13, R14 ;  /* 0x0000000e0d0d723e */ /* 0x000fe200000000ff */
[----:B------:R-:W-:Y:S01]  /*10d20*/  BSSY B0, `(.L_x_55) ;  /* 0x000001e000007945 */ /* 0x000fe20003800000 */
[----:B------:R-:W-:-:S02]  /*10d30*/  F2FP.F16.F32.PACK_AB R15, R15, R16 ;  /* 0x000000100f0f723e */ /* 0x000fc400000000ff */
[----:B------:R-:W-:Y:S02]  /*10d40*/  F2FP.F16.F32.PACK_AB R17, R17, R18 ;  /* 0x000000121111723e */ /* 0x000fe400000000ff */
[----:B------:R-:W-:Y:S02]  /*10d50*/  F2FP.F16.F32.PACK_AB R12, R201, R200 ;  /* 0x000000c8c90c723e */ /* 0x000fe400000000ff */
[----:B------:R-:W-:Y:S02]  /*10d60*/  F2FP.F16.F32.PACK_AB R14, R205, R204 ;  /* 0x000000cccd0e723e */ /* 0x000fe400000000ff */
[----:B------:R-:W-:Y:S02]  /*10d70*/  F2FP.F16.F32.PACK_AB R16, R209, R208 ;  /* 0x000000d0d110723e */ /* 0x000fe400000000ff */
[----:B------:R-:W-:Y:S02]  /*10d80*/  F2FP.F16.F32.PACK_AB R18, R213, R212 ;  /* 0x000000d4d512723e */ /* 0x000fe400000000ff */
[----:B------:R-:W-:Y:S01]  /*10d90*/  F2FP.F16.F32.PACK_AB R19, R19, R20 ;  /* 0x000000141313723e */ /* 0x000fe200000000ff */
[----:B------:R1:W-:Y:S04]  /*10da0*/  STSM.16.M88.4 [R3], R4 ;  /* 0x0000000403007844 */ /* 0x0003e80000000200 */
[----:B------:R1:W-:Y:S01]  /*10db0*/  STSM.16.M88.4 [R0], R8 ;  /* 0x0000000800007844 */ /* 0x0003e20000000200 */
[----:B------:R-:W-:Y:S01]  /*10dc0*/  @!PT LDS RZ, [RZ] ;  /* 0x00000000fffff984 */ /* 0x000fe20000000800 */
[----:B------:R-:W-:Y:S01]  /*10dd0*/  @!PT LDS RZ, [RZ] ;  /* 0x00000000fffff984 */ /* 0x000fe20000000800 */
[----:B------:R-:W-:Y:S01]  /*10de0*/  @!PT LDS RZ, [RZ] ;  /* 0x00000000fffff984 */ /* 0x000fe20000000800 */
[----:B------:R-:W-:Y:S01]  /*10df0*/  @!PT LDS RZ, [RZ] ;  /* 0x00000000fffff984 */ /* 0x000fe20000000800 */
[----:B------:R2:W-:Y:S06]  /*10e00*/  MEMBAR.ALL.CTA ;  /* 0x0000000000007992 */ /* 0x0005ec0000008000 */
[----:B--2---:R-:W2:Y:S02]  /*10e10*/  FENCE.VIEW.ASYNC.S ;  /* 0x00000000000073c6 */ /* 0x004ea40000000000 */
[----:B--2---:R-:W-:Y:S06]  /*10e20*/  BAR.SYNC.DEFER_BLOCKING 0x1, 0x80 ;  /* 0x0042000000007b1d */ /* 0x004fec0000010000 */
[----:B------:R-:W-:Y:S05]  /*10e30*/  @P1 BRA `(.L_x_56) ;  /* 0x0000000000301947 */ /* 0x000fea0003800000 */
[----:B------:R-:W2:Y:S01]  /*10e40*/  S2UR UR10, SR_CTAID.X ;  /* 0x00000000000a79c3 */ /* 0x000ea20000002500 */
[----:B------:R-:W-:Y:S01]  /*10e50*/  ULDC.64 UR4, c[0x0][0x198] ;  /* 0x0000660000047ab9 */ /* 0x000fe20000000a00 */
[----:B------:R-:W-:Y:S01]  /*10e60*/  R2UR UR8, R2 ;  /* 0x00000000020872ca */ /* 0x000fe200000e0000 */
[----:B------:R-:W-:Y:S01]  /*10e70*/  UIADD3 UR4, UP0, UR4, 0x670, URZ ;  /* 0x0000067004047890 */ /* 0x000fe2000ff1e03f */
[----:B------:R-:W-:Y:S01]  /*10e80*/  UMOV UR9, URZ ;  /* 0x0000003f00097c82 */ /* 0x000fe20008000000 */
[----:B------:R-:W-:Y:S02]  /*10e90*/  UMOV UR11, UR44 ;  /* 0x0000002c000b7c82 */ /* 0x000fe40008000000 */
[----:B------:R-:W-:Y:S01]  /*10ea0*/  UIADD3.X UR5, URZ, UR5, URZ, UP0, !UPT ;  /* 0x000000053f057290 */ /* 0x000fe200087fe43f */
[----:B------:R-:W-:Y:S01]  /*10eb0*/  UMOV UR12, UR45 ;  /* 0x0000002d000c7c82 */ /* 0x000fe20008000000 */
[----:B--2---:R-:W-:-:S09]  /*10ec0*/  USHF.L.U32 UR10, UR10, 0x6, URZ ;  /* 0x000000060a0a7899 */ /* 0x004fd2000800063f */
[----:B------:R2:W-:Y:S01]  /*10ed0*/  UTMASTG.4D [UR8], [UR4] ;  /* 0x00000008040073b5 */ /* 0x0005e20008018000 */
[----:B------:R0:W-:Y:S01]  /*10ee0*/  UTMACMDFLUSH ;  /* 0x00000000000079b7 */ /* 0x0001e20000000000 */
[----:B--2---:R-:W-:-:S04]  /*10ef0*/  DEPBAR.LE SB0, 0x1 ;  /* 0x000080400000791a */ /* 0x004fc80000000000 */
.L_x_56:
[----:B------:R-:W-:Y:S05]  /*10f00*/  BSYNC B0 ;  /* 0x0000000000007941 */ /* 0x000fea0003800000 */
.L_x_55:
[----:B------:R-:W-:Y:S01]  /*10f10*/  BAR.SYNC.DEFER_BLOCKING 0x1, 0x80 ;  /* 0x0042000000007b1d */ /* 0x000fe20000010000 */
[----:B------:R-:W-:Y:S02]  /*10f20*/  F2FP.F16.F32.PACK_AB R184, R185, R184 ;  /* 0x000000b8b9b8723e */ /* 0x000fe400000000ff */
[----:B------:R-:W-:Y:S02]  /*10f30*/  F2FP.F16.F32.PACK_AB R192, R193, R192 ;  /* 0x000000c0c1c0723e */ /* 0x000fe400000000ff */
[----:B------:R-:W-:Y:S01]  /*10f40*/  F2FP.F16.F32.PACK_AB R185, R22, R23 ;  /* 0x0000001716b9723e */ /* 0x000fe200000000ff */
[----:B------:R-:W-:Y:S01]  /*10f50*/  BSSY B0, `(.L_x_57) ;  /* 0x000001d000007945 */ /* 0x000fe20003800000 */
[----:B------:R-:W-:Y:S02]  /*10f60*/  F2FP.F16.F32.PACK_AB R186, R189, R188 ;  /* 0x000000bcbdba723e */ /* 0x000fe400000000ff */
[----:B------:R-:W-:Y:S02]  /*10f70*/  F2FP.F16.F32.PACK_AB R187, R24, R25 ;  /* 0x0000001918bb723e */ /* 0x000fe400000000ff */
[----:B------:R-:W-:-:S02]  /*10f80*/  F2FP.F16.F32.PACK_AB R193, R26, R27 ;  /* 0x0000001b1ac1723e */ /* 0x000fc400000000ff */
[----:B------:R-:W-:Y:S02]  /*10f90*/  F2FP.F16.F32.PACK_AB R194, R197, R196 ;  /* 0x000000c4c5c2723e */ /* 0x000fe400000000ff */
[----:B------:R-:W-:Y:S01]  /*10fa0*/  F2FP.F16.F32.PACK_AB R195, R28, R29 ;  /* 0x0000001d1cc3723e */ /* 0x000fe200000000ff */
[----:B------:R2:W-:Y:S04]  /*10fb0*/  STSM.16.M88.4 [R3+0x1000], R12 ;  /* 0x0010000c03007844 */ /* 0x0005e80000000200 */
[----:B------:R2:W-:Y:S01]  /*10fc0*/  STSM.16.M88.4 [R0+0x1000], R16 ;  /* 0x0010001000007844 */ /* 0x0005e20000000200 */
[----:B------:R-:W-:Y:S01]  /*10fd0*/  @!PT LDS RZ, [RZ] ;  /* 0x00000000fffff984 */ /* 0x000fe20000000800 */
[----:B------:R-:W-:Y:S01]  /*10fe0*/  @!PT LDS RZ, [RZ] ;  /* 0x00000000fffff984 */ /* 0x000fe20000000800 */
[----:B------:R-:W-:Y:S01]  /*10ff0*/  @!PT LDS RZ, [RZ] ;  /* 0x00000000fffff984 */ /* 0x000fe20000000800 */
[----:B------:R-:W-:Y:S01]  /*11000*/  @!PT LDS RZ, [RZ] ;  /* 0x00000000fffff984 */ /* 0x000fe20000000800 */
[----:B------:R3:W-:Y:S06]  /*11010*/  MEMBAR.ALL.CTA ;  /* 0x0000000000007992 */ /* 0x0007ec0000008000 */
[----:B---3--:R-:W3:Y:S02]  /*11020*/  FENCE.VIEW.ASYNC.S ;  /* 0x00000000000073c6 */ /* 0x008ee40000000000 */
[----:B---3--:R-:W-:Y:S06]  /*11030*/  BAR.SYNC.DEFER_BLOCKING 0x1, 0x80 ;  /* 0x0042000000007b1d */ /* 0x008fec0000010000 */
[----:B------:R-:W-:Y:S05]  /*11040*/  @P1 BRA `(.L_x_58) ;  /* 0x0000000000341947 */ /* 0x000fea0003800000 */
[----:B------:R-:W3:Y:S01]  /*11050*/  S2UR UR10, SR_CTAID.X ;  /* 0x00000000000a79c3 */ /* 0x000ee20000002500 */
[----:B------:R-:W-:Y:S01]  /*11060*/  R2UR UR8, R2 ;  /* 0x00000000020872ca */ /* 0x000fe200000e0000 */
[----:B------:R-:W-:Y:S01]  /*11070*/  ULDC.64 UR4, c[0x0][0x198] ;  /* 0x0000660000047ab9 */ /* 0x000fe20000000a00 */
[----:B------:R-:W-:Y:S01]  /*11080*/  UMOV UR9, 0x20 ;  /* 0x0000002000097882 */ /* 0x000fe20000000000 */
[----:B------:R-:W-:Y:S01]  /*11090*/  UIADD3 UR4, UP0, UR4, 0x670, URZ ;  /* 0x0000067004047890 */ /* 0x000fe2000ff1e03f */
[----:B------:R-:W-:Y:S01]  /*110a0*/  UMOV UR11, UR44 ;  /* 0x0000002c000b7c82 */ /* 0x000fe20008000000 */
[----:B------:R-:W-:Y:S02]  /*110b0*/  UMOV UR12, UR45 ;  /* 0x0000002d000c7c82 */ /* 0x000fe40008000000 */
[----:B------:R-:W-:-:S06]  /*110c0*/  UIADD3.X UR5, URZ, UR5, URZ, UP0, !UPT ;  /* 0x000000053f057290 */ /* 0x000fcc00087fe43f */
[----:B------:R-:W-:Y:S02]  /*110d0*/  UIADD3 UR8, UR8, 0x1000, URZ ;  /* 0x0000100008087890 */ /* 0x000fe4000fffe03f */
[----:B---3--:R-:W-:-:S09]  /*110e0*/  USHF.L.U32 UR10, UR10, 0x6, URZ ;  /* 0x000000060a0a7899 */ /* 0x008fd2000800063f */
[----:B------:R3:W-:Y:S01]  /*110f0*/  UTMASTG.4D [UR8], [UR4] ;  /* 0x00000008040073b5 */ /* 0x0007e20008018000 */
[----:B------:R0:W-:Y:S01]  /*11100*/  UTMACMDFLUSH ;  /* 0x00000000000079b7 */ /* 0x0001e20000000000 */
[----:B---3--:R-:W-:-:S04]  /*11110*/  DEPBAR.LE SB0, 0x1 ;  /* 0x000080400000791a */ /* 0x008fc80000000000 */
.L_x_58:
[----:B------:R-:W-:Y:S05]  /*11120*/  BSYNC B0 ;  /* 0x0000000000007941 */ /* 0x000fea0003800000 */
.L_x_57:
        /* <DEDUP_REMOVED lines=17> */
[----:B----4-:R-:W4:Y:S02]  /*11240*/  FENCE.VIEW.ASYNC.S ;  /* 0x00000000000073c6 */ /* 0x010f240000000000 */
[----:B----4-:R-:W-:Y:S06]  /*11250*/  BAR.SYNC.DEFER_BLOCKING 0x1, 0x80 ;  /* 0x0042000000007b1d */ /* 0x010fec0000010000 */
[----:B------:R-:W-:Y:S05]  /*11260*/  @P1 BRA `(.L_x_60) ;  /* 0x0000000000301947 */ /* 0x000fea0003800000 */
[----:B------:R-:W4:Y:S01]  /*11270*/  S2UR UR10, SR_CTAID.X ;  /* 0x00000000000a79c3 */ /* 0x000f220000002500 */
[----:B------:R-:W-:Y:S01]  /*11280*/  ULDC.64 UR4, c[0x0][0x198] ;  /* 0x0000660000047ab9 */ /* 0x000fe20000000a00 */
[----:B------:R-:W-:Y:S01]  /*11290*/  R2UR UR8, R2 ;  /* 0x00000000020872ca */ /* 0x000fe200000e0000 */
[----:B------:R-:W-:Y:S01]  /*112a0*/  UIADD3 UR4, UP0, UR4, 0x670, URZ ;  /* 0x0000067004047890 */ /* 0x000fe2000ff1e03f */
[----:B------:R-:W-:Y:S01]  /*112b0*/  UMOV UR9, 0x40 ;  /* 0x0000004000097882 */ /* 0x000fe20000000000 */
[----:B------:R-:W-:Y:S02]  /*112c0*/  UMOV UR11, UR44 ;  /* 0x0000002c000b7c82 */ /* 0x000fe40008000000 */
[----:B------:R-:W-:Y:S01]  /*112d0*/  UIADD3.X UR5, URZ, UR5, URZ, UP0, !UPT ;  /* 0x000000053f057290 */ /* 0x000fe200087fe43f */
[----:B------:R-:W-:Y:S01]  /*112e0*/  UMOV UR12, UR45 ;  /* 0x0000002d000c7c82 */ /* 0x000fe20008000000 */
[----:B----4-:R-:W-:-:S09]  /*112f0*/  USHF.L.U32 UR10, UR10, 0x6, URZ ;  /* 0x000000060a0a7899 */ /* 0x010fd2000800063f */
[----:B------:R4:W-:Y:S01]  /*11300*/  UTMASTG.4D [UR8], [UR4] ;  /* 0x00000008040073b5 */ /* 0x0009e20008018000 */
[----:B------:R0:W-:Y:S01]  /*11310*/  UTMACMDFLUSH ;  /* 0x00000000000079b7 */ /* 0x0001e20000000000 */
[----:B----4-:R-:W-:-:S04]  /*11320*/  DEPBAR.LE SB0, 0x1 ;  /* 0x000080400000791a */ /* 0x010fc80000000000 */
.L_x_60:
[----:B------:R-:W-:Y:S05]  /*11330*/  BSYNC B0 ;  /* 0x0000000000007941 */ /* 0x000fea0003800000 */
.L_x_59:
        /* <DEDUP_REMOVED lines=11> */
[----:B------:R4:W-:Y:S01]  /*113f0*/  STSM.16.M88.4 [R21], R176 ;  /* 0x000000b015007844 */ /* 0x0009e20000000200 */
[----:B------:R-:W-:Y:S01]  /*11400*/  @!PT LDS RZ, [RZ] ;  /* 0x00000000fffff984 */ /* 0x000fe20000000800 */
[----:B------:R-:W-:Y:S01]  /*11410*/  @!PT LDS RZ, [RZ] ;  /* 0x00000000fffff984 */ /* 0x000fe20000000800 */
[----:B------:R-:W-:Y:S01]  /*11420*/  @!PT LDS RZ, [RZ] ;  /* 0x00000000fffff984 */ /* 0x000fe20000000800 */
[----:B------:R-:W-:Y:S01]  /*11430*/  @!PT LDS RZ, [RZ] ;  /* 0x00000000fffff984 */ /* 0x000fe20000000800 */
[----:B------:R5:W-:Y:S06]  /*11440*/  MEMBAR.ALL.CTA ;  /* 0x0000000000007992 */ /* 0x000bec0000008000 */
[----:B-----5:R-:W5:Y:S02]  /*11450*/  FENCE.VIEW.ASYNC.S ;  /* 0x00000000000073c6 */ /* 0x020f640000000000 */
[----:B-----5:R-:W-:Y:S06]  /*11460*/  BAR.SYNC.DEFER_BLOCKING 0x1, 0x80 ;  /* 0x0042000000007b1d */ /* 0x020fec0000010000 */
[----:B------:R-:W-:Y:S05]  /*11470*/  @P1 BRA `(.L_x_62) ;  /* 0x0000000000341947 */ /* 0x000fea0003800000 */
[----:B------:R-:W5:Y:S01]  /*11480*/  S2UR UR10, SR_CTAID.X ;  /* 0x00000000000a79c3 */ /* 0x000f620000002500 */
        /* <DEDUP_REMOVED lines=8> */
[----:B-----5:R-:W-:-:S09]  /*11510*/  USHF.L.U32 UR10, UR10, 0x6, URZ ;  /* 0x000000060a0a7899 */ /* 0x020fd2000800063f */
[----:B------:R1:W-:Y:S01]  /*11520*/  UTMASTG.4D [UR8], [UR4] ;  /* 0x00000008040073b5 */ /* 0x0003e20008018000 */
[----:B------:R0:W-:Y:S01]  /*11530*/  UTMACMDFLUSH ;  /* 0x00000000000079b7 */ /* 0x0001e20000000000 */
[----:B-1----:R-:W-:-:S04]  /*11540*/  DEPBAR.LE SB0, 0x1 ;  /* 0x000080400000791a */ /* 0x002fc80000000000 */
.L_x_62:
[----:B------:R-:W-:Y:S05]  /*11550*/  BSYNC B0 ;  /* 0x0000000000007941 */ /* 0x000fea0003800000 */
.L_x_61:
[----:B------:R-:W-:Y:S06]  /*11560*/  BAR.SYNC.DEFER_BLOCKING 0x1, 0x80 ;  /* 0x0042000000007b1d */ /* 0x000fec0000010000 */
[----:B------:R-:W-:Y:S01]  /*11570*/  BSSY B0, `(.L_x_63) ;  /* 0x0000016000007945 */ /* 0x000fe20003800000 */
[----:B------:R1:W-:Y:S04]  /*11580*/  STSM.16.M88.4 [R3], R152 ;  /* 0x0000009803007844 */ /* 0x0003e80000000200 */
        /* <DEDUP_REMOVED lines=10> */
[----:B------:R-:W-:Y:S01]  /*11630*/  ULDC.64 UR4, c[0x0][0x198] ;  /* 0x0000660000047ab9 */ /* 0x000fe20000000a00 */
[----:B------:R-:W-:Y:S01]  /*11640*/  R2UR UR8, R2 ;  /* 0x00000000020872ca */ /* 0x000fe200000e0000 */
[----:B------:R-:W-:Y:S01]  /*11650*/  UIADD3 UR4, UP0, UR4, 0x670, URZ ;  /* 0x0000067004047890 */ /* 0x000fe2000ff1e03f */
[----:B------:R-:W-:Y:S01]  /*11660*/  UMOV UR9, 0x80 ;  /* 0x0000008000097882 */ /* 0x000fe20000000000 */
[----:B------:R-:W-:Y:S02]  /*11670*/  UMOV UR11, UR44 ;  /* 0x0000002c000b7c82 */ /* 0x000fe40008000000 */
[----:B------:R-:W-:Y:S01]  /*11680*/  UIADD3.X UR5, URZ, UR5, URZ, UP0, !UPT ;  /* 0x000000053f057290 */ /* 0x000fe200087fe43f */
[----:B------:R-:W-:Y:S01]  /*11690*/  UMOV UR12, UR45 ;  /* 0x0000002d000c7c82 */ /* 0x000fe20008000000 */
[----:B-----5:R-:W-:-:S09]  /*116a0*/  USHF.L.U32 UR10, UR10, 0x6, URZ ;  /* 0x000000060a0a7899 */ /* 0x020fd2000800063f */
[----:B------:R1:W-:Y:S02]  /*116b0*/  UTMASTG.4D [UR8], [UR4] ;  /* 0x00000008040073b5 */ /* 0x0003e40008018000 */
[----:B-1----:R0:W-:Y:S02]  /*116c0*/  UTMACMDFLUSH ;  /* 0x00000000000079b7 */ /* 0x0021e40000000000 */
.L_x_64:
[----:B------:R-:W-:Y:S05]  /*116d0*/  BSYNC B0 ;  /* 0x0000000000007941 */ /* 0x000fea0003800000 */
.L_x_63:
[----:B------:R-:W-:-:S04]  /*116e0*/  DEPBAR.LE SB0, 0x0 ;  /* 0x000080000000791a */ /* 0x000fc80000000000 */
[----:B------:R-:W-:Y:S05]  /*116f0*/  EXIT ;  /* 0x000000000000794d */ /* 0x000fea0003800000 */
.L_x_7:
[----:B-1----:R1:W2:Y:S02]  /*11700*/  SYNCS.PHASECHK.TRANS64.TRYWAIT P2, [R3+URZ+0x55048], R0 ;  /* 0x05504800030075a7 */ /* 0x0022a4000804017f */
[----:B--2---:R-:W-:Y:S05]  /*11710*/  @!P2 NANOSLEEP.SYNCS 0x989680 ;  /* 0x009896800000a95d */ /* 0x004fea0003900000 */
[----:B------:R-:W2:Y:S02]  /*11720*/  @!P2 SYNCS.PHASECHK.TRANS64 P2, [R3+URZ+0x55048], R0 ;  /* 0x055048000300a5a7 */ /* 0x000ea4000804007f */
[----:B--2---:R-:W-:Y:S05]  /*11730*/  @!P2 BRA `(.L_x_7) ;  /* 0xfffffffc00f0a947 */ /* 0x004fea000383ffff */
[----:B------:R-:W-:Y:S05]  /*11740*/  BRA `(.L_x_65) ;  /* 0xfffffeec00e47947 */ /* 0x000fea000383ffff */
.L_x_12:
[----:B-1----:R1:W2:Y:S02]  /*11750*/  SYNCS.PHASECHK.TRANS64.TRYWAIT P1, [R3+URZ+0x55020], R0 ;  /* 0x05502000030075a7 */ /* 0x0022a4000802017f */
[----:B--2---:R-:W-:Y:S05]  /*11760*/  @!P1 NANOSLEEP.SYNCS 0x989680 ;  /* 0x009896800000995d */ /* 0x004fea0003900000 */
[----:B------:R-:W2:Y:S02]  /*11770*/  @!P1 SYNCS.PHASECHK.TRANS64 P1, [R3+URZ+0x55020], R0 ;  /* 0x05502000030095a7 */ /* 0x000ea4000802007f */
[----:B--2---:R-:W-:Y:S05]  /*11780*/  @!P1 BRA `(.L_x_12) ;  /* 0xfffffffc00f09947 */ /* 0x004fea000383ffff */
[----:B------:R-:W-:Y:S05]  /*11790*/  BRA `(.L_x_66) ;  /* 0xfffffef000e87947 */ /* 0x000fea000383ffff */
.L_x_14:
[----:B-1----:R1:W2:Y:S02]  /*117a0*/  SYNCS.PHASECHK.TRANS64.TRYWAIT P1, [R0+URZ+0x55020], R3 ;  /* 0x05502003000075a7 */ /* 0x0022a4000802017f */
[----:B--2---:R-:W-:Y:S05]  /*117b0*/  @!P1 NANOSLEEP.SYNCS 0x989680 ;  /* 0x009896800000995d */ /* 0x004fea0003900000 */
[----:B------:R-:W2:Y:S02]  /*117c0*/  @!P1 SYNCS.PHASECHK.TRANS64 P1, [R0+URZ+0x55020], R3 ;  /* 0x05502003000095a7 */ /* 0x000ea4000802007f */
[----:B--2---:R-:W-:Y:S05]  /*117d0*/  @!P1 BRA `(.L_x_14) ;  /* 0xfffffffc00f09947 */ /* 0x004fea000383ffff */
[----:B------:R-:W-:Y:S05]  /*117e0*/  BRA `(.L_x_67) ;  /* 0xfffffef400a07947 */ /* 0x000fea000383ffff */
.L_x_17:
[----:B-1----:R1:W2:Y:S02]  /*117f0*/  SYNCS.PHASECHK.TRANS64.TRYWAIT P1, [R2+URZ+0x55020], R3 ;  /* 0x05502003020075a7 */ /* 0x0022a4000802017f */
[----:B--2---:R-:W-:Y:S05]  /*11800*/  @!P1 NANOSLEEP.SYNCS 0x989680 ;  /* 0x009896800000995d */ /* 0x004fea0003900000 */
[----:B------:R-:W2:Y:S02]  /*11810*/  @!P1 SYNCS.PHASECHK.TRANS64 P1, [R2+URZ+0x55020], R3 ;  /* 0x05502003020095a7 */ /* 0x000ea4000802007f */
[----:B--2---:R-:W-:Y:S05]  /*11820*/  @!P1 BRA `(.L_x_17) ;  /* 0xfffffffc00f09947 */ /* 0x004fea000383ffff */
[----:B------:R-:W-:Y:S05]  /*11830*/  BRA `(.L_x_68) ;  /* 0xfffffef800847947 */ /* 0x000fea000383ffff */
.L_x_19:
[----:B-1----:R1:W2:Y:S02]  /*11840*/  SYNCS.PHASECHK.TRANS64.TRYWAIT P1, [R3+URZ+0x55020], R0 ;  /* 0x05502000030075a7 */ /* 0x0022a4000802017f */
[----:B--2---:R-:W-:Y:S05]  /*11850*/  @!P1 NANOSLEEP.SYNCS 0x989680 ;  /* 0x009896800000995d */ /* 0x004fea0003900000 */
[----:B------:R-:W2:Y:S02]  /*11860*/  @!P1 SYNCS.PHASECHK.TRANS64 P1, [R3+URZ+0x55020], R0 ;  /* 0x05502000030095a7 */ /* 0x000ea4000802007f */
[----:B--2---:R-:W-:Y:S05]  /*11870*/  @!P1 BRA `(.L_x_19) ;  /* 0xfffffffc00f09947 */ /* 0x004fea000383ffff */
[----:B------:R-:W-:Y:S05]  /*11880*/  BRA `(.L_x_69) ;  /* 0xfffffefc00547947 */ /* 0x000fea000383ffff */
.L_x_21:
[----:B-1----:R1:W2:Y:S02]  /*11890*/  SYNCS.PHASECHK.TRANS64.TRYWAIT P1, [R2+URZ+0x55040], R152 ;  /* 0x05504098020075a7 */ /* 0x0022a4000802017f */
[----:B--2---:R-:W-:Y:S05]  /*118a0*/  @!P1 NANOSLEEP.SYNCS 0x989680 ;  /* 0x009896800000995d */ /* 0x004fea0003900000 */
[----:B------:R-:W2:Y:S02]  /*118b0*/  @!P1 SYNCS.PHASECHK.TRANS64 P1, [R2+URZ+0x55040], R152 ;  /* 0x05504098020095a7 */ /* 0x000ea4000802007f */
[----:B--2---:R-:W-:Y:S05]  /*118c0*/  @!P1 BRA `(.L_x_21) ;  /* 0xfffffffc00f09947 */ /* 0x004fea000383ffff */
[----:B------:R-:W-:Y:S05]  /*118d0*/  BRA `(.L_x_70) ;  /* 0xffffff00003c7947 */ /* 0x000fea000383ffff */
.L_x_22:
[----:B--2---:R2:W3:Y:S02]  /*118e0*/  SYNCS.PHASECHK.TRANS64.TRYWAIT P1, [R2+URZ+0x55000], R152 ;  /* 0x05500098020075a7 */ /* 0x0044e4000802017f */
[----:B---3--:R-:W-:Y:S05]  /*118f0*/  @!P1 NANOSLEEP.SYNCS 0x989680 ;  /* 0x009896800000995d */ /* 0x008fea0003900000 */
[----:B------:R-:W3:Y:S02]  /*11900*/  @!P1 SYNCS.PHASECHK.TRANS64 P1, [R2+URZ+0x55000], R152 ;  /* 0x05500098020095a7 */ /* 0x000ee4000802007f */
[----:B---3--:R-:W-:Y:S05]  /*11910*/  @!P1 BRA `(.L_x_22) ;  /* 0xfffffffc00f09947 */ /* 0x008fea000383ffff */
[----:B------:R-:W-:Y:S05]  /*11920*/  BRA `(.L_x_71) ;  /* 0xffffff0000347947 */ /* 0x000fea000383ffff */
.L_x_23:
[----:B-1----:R1:W3:Y:S02]  /*11930*/  SYNCS.PHASECHK.TRANS64.TRYWAIT P6, [R2+URZ+0x55008], R152 ;  /* 0x05500898020075a7 */ /* 0x0022e400080c017f */
[----:B---3--:R-:W-:Y:S05]  /*11940*/  @!P6 NANOSLEEP.SYNCS 0x989680 ;  /* 0x009896800000e95d */ /* 0x008fea0003900000 */
[----:B------:R-:W3:Y:S02]  /*11950*/  @!P6 SYNCS.PHASECHK.TRANS64 P6, [R2+URZ+0x55008], R152 ;  /* 0x055008980200e5a7 */ /* 0x000ee400080c007f */
[----:B---3--:R-:W-:Y:S05]  /*11960*/  @!P6 BRA `(.L_x_23) ;  /* 0xfffffffc00f0e947 */ /* 0x008fea000383ffff */
[----:B------:R-:W-:Y:S05]  /*11970*/  BRA `(.L_x_72) ;  /* 0xffffff2c007c7947 */ /* 0x000fea000383ffff */
.L_x_25:
[----:B--2---:R2:W3:Y:S02]  /*11980*/  SYNCS.PHASECHK.TRANS64.TRYWAIT P1, [R3+URZ+0x55000], R0 ;  /* 0x05500000030075a7 */ /* 0x0044e4000802017f */
[----:B---3--:R-:W-:Y:S05]  /*11990*/  @!P1 NANOSLEEP.SYNCS 0x989680 ;  /* 0x009896800000995d */ /* 0x008fea0003900000 */
[----:B------:R-:W3:Y:S02]  /*119a0*/  @!P1 SYNCS.PHASECHK.TRANS64 P1, [R3+URZ+0x55000], R0 ;  /* 0x05500000030095a7 */ /* 0x000ee4000802007f */
[----:B---3--:R-:W-:Y:S05]  /*119b0*/  @!P1 BRA `(.L_x_25) ;  /* 0xfffffffc00f09947 */ /* 0x008fea000383ffff */
[----:B------:R-:W-:Y:S05]  /*119c0*/  BRA `(.L_x_73) ;  /* 0xffffff6800187947 */ /* 0x000fea000383ffff */
.L_x_28:
[----:B-1----:R1:W2:Y:S02]  /*119d0*/  SYNCS.PHASECHK.TRANS64.TRYWAIT P2, [R0+URZ+0x55020], R3 ;  /* 0x05502003000075a7 */ /* 0x0022a4000804017f */
[----:B--2---:R-:W-:Y:S05]  /*119e0*/  @!P2 NANOSLEEP.SYNCS 0x989680 ;  /* 0x009896800000a95d */ /* 0x004fea0003900000 */
[----:B------:R-:W2:Y:S02]  /*119f0*/  @!P2 SYNCS.PHASECHK.TRANS64 P2, [R0+URZ+0x55020], R3 ;  /* 0x055020030000a5a7 */ /* 0x000ea4000804007f */
[----:B--2---:R-:W-:Y:S05]  /*11a00*/  @!P2 BRA `(.L_x_28) ;  /* 0xfffffffc00f0a947 */ /* 0x004fea000383ffff */
[----:B------:R-:W-:Y:S05]  /*11a10*/  BRA `(.L_x_74) ;  /* 0xffffff6c00987947 */ /* 0x000fea000383ffff */
.L_x_31:
[----:B----4-:R4:W1:Y:S02]  /*11a20*/  SYNCS.PHASECHK.TRANS64.TRYWAIT P4, [R239+URZ+0x55000], R240 ;  /* 0x055000f0ef0075a7 */ /* 0x010864000808017f */
[----:B-1----:R-:W-:Y:S05]  /*11a30*/  @!P4 NANOSLEEP.SYNCS 0x989680 ;  /* 0x009896800000c95d */ /* 0x002fea0003900000 */
[----:B------:R-:W1:Y:S02]  /*11a40*/  @!P4 SYNCS.PHASECHK.TRANS64 P4, [R239+URZ+0x55000], R240 ;  /* 0x055000f0ef00c5a7 */ /* 0x000e64000808007f */
[----:B-1----:R-:W-:Y:S05]  /*11a50*/  @!P4 BRA `(.L_x_31) ;  /* 0xfffffffc00f0c947 */ /* 0x002fea000383ffff */
[----:B------:R-:W-:Y:S05]  /*11a60*/  BRA `(.L_x_75) ;  /* 0xffffff7c00087947 */ /* 0x000fea000383ffff */
.L_x_35:
[----:B-1----:R1:W2:Y:S02]  /*11a70*/  SYNCS.PHASECHK.TRANS64.TRYWAIT P1, [R22+URZ+0x55020], R27 ;  /* 0x0550201b160075a7 */ /* 0x0022a4000802017f */
[----:B--2---:R-:W-:Y:S05]  /*11a80*/  @!P1 NANOSLEEP.SYNCS 0x989680 ;  /* 0x009896800000995d */ /* 0x004fea0003900000 */
[----:B------:R-:W2:Y:S02]  /*11a90*/  @!P1 SYNCS.PHASECHK.TRANS64 P1, [R22+URZ+0x55020], R27 ;  /* 0x0550201b160095a7 */ /* 0x000ea4000802007f */
[----:B--2---:R-:W-:Y:S05]  /*11aa0*/  @!P1 BRA `(.L_x_35) ;  /* 0xfffffffc00f09947 */ /* 0x004fea000383ffff */
[----:B------:R-:W-:Y:S05]  /*11ab0*/  BRA `(.L_x_76) ;  /* 0xffffffd800287947 */ /* 0x000fea000383ffff */
        .weak           $__internal_0_$__cuda_sm20_rcp_rn_f32_slowpath
        .type           $__internal_0_$__cuda_sm20_rcp_rn_f32_slowpath,@function
        .size           $__internal_0_$__cuda_sm20_rcp_rn_f32_slowpath,(.L_x_82 - $__internal_0_$__cuda_sm20_rcp_rn_f32_slowpath)
$__internal_0_$__cuda_sm20_rcp_rn_f32_slowpath:
[----:B------:R-:W-:Y:S01]  /*11ac0*/  IMAD.SHL.U32 R4, R5, 0x2, RZ ;  /* 0x0000000205047824 */ /* 0x000fe200078e00ff */
[----:B------:R-:W-:Y:S04]  /*11ad0*/  BSSY B2, `(.L_x_77) ;  /* 0x0000030000027945 */ /* 0x000fe80003800000 */
[----:B------:R-:W-:-:S04]  /*11ae0*/  SHF.R.U32.HI R30, RZ, 0x18, R4 ;  /* 0x00000018ff1e7819 */ /* 0x000fc80000011604 */
[----:B------:R-:W-:-:S13]  /*11af0*/  ISETP.NE.U32.AND P0, PT, R30, RZ, PT ;  /* 0x000000ff1e00720c */ /* 0x000fda0003f05070 */
[----:B------:R-:W-:Y:S05]  /*11b00*/  @P0 BRA `(.L_x_78) ;  /* 0x0000000000280947 */ /* 0x000fea0003800000 */
[----:B------:R-:W-:-:S04]  /*11b10*/  SHF.L.U32 R4, R5, 0x1, RZ ;  /* 0x0000000105047819 */ /* 0x000fc800000006ff */
[----:B------:R-:W-:-:S13]  /*11b20*/  ISETP.NE.AND P0, PT, R4, RZ, PT ;  /* 0x000000ff0400720c */ /* 0x000fda0003f05270 */
[----:B------:R-:W-:Y:S01]  /*11b30*/  @P0 FFMA R23, R5, 1.84467440737095516160e+19, RZ ;  /* 0x5f80000005170823 */ /* 0x000fe200000000ff */
[----:B------:R-:W-:Y:S08]  /*11b40*/  @!P0 MUFU.RCP R22, R5 ;  /* 0x0000000500168308 */ /* 0x000ff00000001000 */
[----:B------:R-:W1:Y:S02]  /*11b50*/  @P0 MUFU.RCP R4, R23 ;  /* 0x0000001700040308 */ /* 0x000e640000001000 */
[----:B-1----:R-:W-:-:S04]  /*11b60*/  @P0 FFMA R24, R23, R4, -1 ;  /* 0xbf80000017180423 */ /* 0x002fc80000000004 */
[----:B------:R-:W-:-:S04]  /*11b70*/  @P0 FADD.FTZ R27, -R24, -RZ ;  /* 0x800000ff181b0221 */ /* 0x000fc80000010100 */
[----:B------:R-:W-:-:S04]  /*11b80*/  @P0 FFMA R4, R4, R27, R4 ;  /* 0x0000001b04040223 */ /* 0x000fc80000000004 */
[----:B------:R-:W-:Y:S01]  /*11b90*/  @P0 FFMA R22, R4, 1.84467440737095516160e+19, RZ ;  /* 0x5f80000004160823 */ /* 0x000fe200000000ff */
[----:B------:R-:W-:Y:S06]  /*11ba0*/  BRA `(.L_x_79) ;  /* 0x0000000000887947 */ /* 0x000fec0003800000 */
.L_x_78:
[----:B------:R-:W-:-:S04]  /*11bb0*/  IADD3 R32, R30, -0xfd, RZ ;  /* 0xffffff031e207810 */ /* 0x000fc80007ffe0ff */
[----:B------:R-:W-:-:S13]  /*11bc0*/  ISETP.GT.U32.AND P0, PT, R32, 0x1, PT ;  /* 0x000000012000780c */ /* 0x000fda0003f04070 */
[----:B------:R-:W-:Y:S05]  /*11bd0*/  @P0 BRA `(.L_x_80) ;  /* 0x0000000000780947 */ /* 0x000fea0003800000 */
[----:B------:R-:W-:Y:S02]  /*11be0*/  LOP3.LUT R4, R5, 0x7fffff, RZ, 0xc0, !PT ;  /* 0x007fffff05047812 */ /* 0x000fe400078ec0ff */
[----:B------:R-:W-:Y:S02]  /*11bf0*/  MOV R27, 0x3 ;  /* 0x00000003001b7802 */ /* 0x000fe40000000f00 */
[----:B------:R-:W-:Y:S02]  /*11c00*/  LOP3.LUT R4, R4, 0x3f800000, RZ, 0xfc, !PT ;  /* 0x3f80000004047812 */ /* 0x000fe400078efcff */
[----:B------:R-:W-:Y:S02]  /*11c10*/  SHF.L.U32 R27, R27, R32, RZ ;  /* 0x000000201b1b7219 */ /* 0x000fe400000006ff */
[----:B------:R-:W1:Y:S02]  /*11c20*/  MUFU.RCP R23, R4 ;  /* 0x0000000400177308 */ /* 0x000e640000001000 */
[----:B-1----:R-:W-:-:S04]  /*11c30*/  FFMA R22, R4, R23, -1 ;  /* 0xbf80000004167423 */ /* 0x002fc80000000017 */
[----:B------:R-:W-:-:S04]  /*11c40*/  FADD.FTZ R22, -R22, -RZ ;  /* 0x800000ff16167221 */ /* 0x000fc80000010100 */
[CCC-:B------:R-:W-:Y:S01]  /*11c50*/  FFMA.RM R24, R23.reuse, R22.reuse, R23.reuse ;  /* 0x0000001617187223 */ /* 0x1c0fe20000004017 */
[----:B------:R-:W-:-:S04]  /*11c60*/  FFMA.RP R23, R23, R22, R23 ;  /* 0x0000001617177223 */ /* 0x000fc80000008017 */
[C---:B------:R-:W-:Y:S02]  /*11c70*/  LOP3.LUT R22, R24.reuse, 0x7fffff, RZ, 0xc0, !PT ;  /* 0x007fffff18167812 */ /* 0x040fe400078ec0ff */
[----:B------:R-:W-:Y:S02]  /*11c80*/  FSETP.NEU.FTZ.AND P0, PT, R24, R23, PT ;  /* 0x000000171800720b */ /* 0x000fe40003f1d000 */
[----:B------:R-:W-:Y:S02]  /*11c90*/  LOP3.LUT R22, R22, 0x800000, RZ, 0xfc, !PT ;  /* 0x0080000016167812 */ /* 0x000fe400078efcff */
[----:B------:R-:W-:Y:S02]  /*11ca0*/  SEL R23, RZ, 0xffffffff, !P0 ;  /* 0xffffffffff177807 */ /* 0x000fe40004000000 */
[----:B------:R-:W-:Y:S02]  /*11cb0*/  LOP3.LUT R27, R27, R22, RZ, 0xc0, !PT ;  /* 0x000000161b1b7212 */ /* 0x000fe400078ec0ff */
[----:B------:R-:W-:-:S02]  /*11cc0*/  IADD3 R23, -R23, RZ, RZ ;  /* 0x000000ff17177210 */ /* 0x000fc40007ffe1ff */
[-C--:B------:R-:W-:Y:S02]  /*11cd0*/  SHF.R.U32.HI R27, RZ, R32.reuse, R27 ;  /* 0x00000020ff1b7219 */ /* 0x080fe4000001161b */
[----:B------:R-:W-:Y:S02]  /*11ce0*/  LOP3.LUT P1, RZ, R23, R32, R22, 0xf8, !PT ;  /* 0x0000002017ff7212 */ /* 0x000fe4000782f816 */
[C---:B------:R-:W-:Y:S02]  /*11cf0*/  LOP3.LUT P0, RZ, R27.reuse, 0x1, RZ, 0xc0, !PT ;  /* 0x000000011bff7812 */ /* 0x040fe4000780c0ff */
[----:B------:R-:W-:Y:S02]  /*11d00*/  LOP3.LUT P2, RZ, R27, 0x2, RZ, 0xc0, !PT ;  /* 0x000000021bff7812 */ /* 0x000fe4000784c0ff */
[----:B------:R-:W-:Y:S02]  /*11d10*/  IADD3 R23, R30, -0xfc, RZ ;  /* 0xffffff041e177810 */ /* 0x000fe40007ffe0ff */
[----:B------:R-:W-:-:S02]  /*11d20*/  PLOP3.LUT P0, PT, P0, P1, P2, 0xe0, 0x0 ;  /* 0x000000000000781c */ /* 0x000fc40000703c20 */
[----:B------:R-:W-:Y:S02]  /*11d30*/  LOP3.LUT P1, RZ, R5, 0x7fffff, RZ, 0xc0, !PT ;  /* 0x007fffff05ff7812 */ /* 0x000fe4000782c0ff */
[----:B------:R-:W-:Y:S02]  /*11d40*/  SEL R4, RZ, 0x1, !P0 ;  /* 0x00000001ff047807 */ /* 0x000fe40004000000 */
[----:B------:R-:W-:Y:S02]  /*11d50*/  SHF.R.U32.HI R22, RZ, R23, R22 ;  /* 0x00000017ff167219 */ /* 0x000fe40000011616 */
[----:B------:R-:W-:-:S04]  /*11d60*/  IADD3 R4, -R4, RZ, RZ ;  /* 0x000000ff04047210 */ /* 0x000fc80007ffe1ff */
[----:B------:R-:W-:-:S13]  /*11d70*/  ISETP.GE.AND P0, PT, R4, RZ, PT ;  /* 0x000000ff0400720c */ /* 0x000fda0003f06270 */
[----:B------:R-:W-:-:S04]  /*11d80*/  @!P0 IADD3 R22, R22, 0x1, RZ ;  /* 0x0000000116168810 */ /* 0x000fc80007ffe0ff */
[----:B------:R-:W-:-:S04]  /*11d90*/  @!P1 SHF.L.U32 R22, R22, 0x1, RZ ;  /* 0x0000000116169819 */ /* 0x000fc800000006ff */
[----:B------:R-:W-:Y:S01]  /*11da0*/  LOP3.LUT R22, R22, 0x80000000, R5, 0xf8, !PT ;  /* 0x8000000016167812 */ /* 0x000fe200078ef805 */
[----:B------:R-:W-:Y:S06]  /*11db0*/  BRA `(.L_x_79) ;  /* 0x0000000000047947 */ /* 0x000fec0003800000 */
.L_x_80:
[----:B------:R1:W2:Y:S02]  /*11dc0*/  MUFU.RCP R22, R5 ;  /* 0x0000000500167308 */ /* 0x0002a40000001000 */
.L_x_79:
[----:B------:R-:W-:Y:S05]  /*11dd0*/  BSYNC B2 ;  /* 0x0000000000027941 */ /* 0x000fea0003800000 */
.L_x_77:
[----:B------:R-:W-:Y:S02]  /*11de0*/  MOV R4, R26 ;  /* 0x0000001a00047202 */ /* 0x000fe40000000f00 */
[----:B-1----:R-:W-:-:S04]  /*11df0*/  MOV R5, 0x0 ;  /* 0x0000000000057802 */ /* 0x002fc80000000f00 */
[----:B--2---:R-:W-:Y:S05]  /*11e00*/  RET.REL.NODEC R4 `(_ZN7cutlass13device_kernelINS_4fmha6kernel13FmhaKernelTmaINS1_10collective15FmhaMainloopTmaINS_6half_tEfN4cute5tupleIJNS7_1CILi64EEENS9_ILi256EEENS9_ILi160EEEEEENS4_13DefaultFusionEJEEENS4_15FmhaFwdEpilogueIS6_fNS8_IJSA_SC_SB_EEEEEJEEEEEvNT_6ParamsE) ;  /* 0xfffffee0047c7950 */ /* 0x004fea0003c3ffff */
.L_x_81:
[----:B------:R-:W-:-:S00]  /*11e10*/  BRA `(.L_x_81) ;  /* 0xfffffffc00fc7947 */ /* 0x000fc0000383ffff */
[----:B------:R-:W-:-:S00]  /*11e20*/  NOP ;  /* 0x0000000000007918 */ /* 0x000fc00000000000 */
        /* <DEDUP_REMOVED lines=13> */
.L_x_82:


//--------------------- .nv.global.init           --------------------------
	.section	.nv.global.init,"aw",@progbits
.nv.global.init:
	.type		$str$23,@object
	.size		$str$23,($str$24 - $str$23)
$str$23:
        /*0000*/ 	.byte	0x28, 0x61, 0x64, 0x64, 0x72, 0x65, 0x73, 0x73, 0x20, 0x26, 0x20, 0x6d, 0x61, 0x73, 0x6b, 0x29
        /*0010*/ 	.byte	0x20, 0x3d, 0x3d, 0x20, 0x30, 0x00
	.type		$str$24,@object
	.size		$str$24,(__unnamed_1 - $str$24)
$str$24:
        /*0016*/ 	.byte	0x2f, 0x74, 0x6d, 0x70, 0x2f, 0x63, 0x75, 0x74, 0x6c, 0x61, 0x73, 0x73, 0x5f, 0x73, 0x77, 0x65
        /*0026*/ 	.byte	0x65, 0x70, 0x5f, 0x73, 0x72, 0x63, 0x2f, 0x69, 0x6e, 0x63, 0x6c, 0x75, 0x64, 0x65, 0x2f, 0x63
        /*0036*/ 	.byte	0x75, 0x74, 0x65, 0x2f, 0x70, 0x6f, 0x69, 0x6e, 0x74, 0x65, 0x72, 0x5f, 0x66, 0x6c, 0x61, 0x67
        /*0046*/ 	.byte	0x67, 0x65, 0x64, 0x2e, 0x68, 0x70, 0x70, 0x00
	.type		__unnamed_1,@object
	.size		__unnamed_1,(__unnamed_2 - __unnamed_1)
__unnamed_1:
        /*004e*/ 	.byte	0x61, 0x75, 0x74, 0x6f, 0x20, 0x63, 0x75, 0x74, 0x65, 0x3a, 0x3a, 0x61, 0x73, 0x5f, 0x70, 0x6f
        /* <DEDUP_REMOVED lines=27> */
        /*020e*/ 	.byte	0x3e, 0x3e, 0x3e, 0x3e, 0x3e, 0x5d, 0x00
	.type		__unnamed_2,@object
	.size		__unnamed_2,(.L_1 - __unnamed_2)
__unnamed_2:
        /* <DEDUP_REMOVED lines=29> */
.L_1:


//--------------------- .nv.shared._ZN7cutlass13device_kernelINS_4fmha6kernel13FmhaKernelTmaINS1_10collective15FmhaMainloopTmaINS_6half_tEfN4cute5tupleIJNS7_1CILi64EEENS9_ILi256EEENS9_ILi160EEEEEENS4_13DefaultFusionEJEEENS4_15FmhaFwdEpilogueIS6_fNS8_IJSA_SC_SB_EEEEEJEEEEEvNT_6ParamsE --------------------------
	.section	.nv.shared._ZN7cutlass13device_kernelINS_4fmha6kernel13FmhaKernelTmaINS1_10collective15FmhaMainloopTmaINS_6half_tEfN4cute5tupleIJNS7_1CILi64EEENS9_ILi256EEENS9_ILi160EEEEEENS4_13DefaultFusionEJEEENS4_15FmhaFwdEpilogueIS6_fNS8_IJSA_SC_SB_EEEEEJEEEEEvNT_6ParamsE,"aw",@nobits
	.sectionflags	@""
	.align	16
	.zero		1024


//--------------------- .nv.shared.reserved.0     --------------------------
	.section	.nv.shared.reserved.0,"aw",@nobits
	.weak		__nv_reservedSMEM_offset_0_alias
	.size		__nv_reservedSMEM_offset_0_alias, 0, 0
	.other		__nv_reservedSMEM_offset_0_alias,@"STO_CUDA_RESERVED_SHARED STV_DEFAULT"
__nv_reservedSMEM_offset_0_alias:
	.zero		0


//--------------------- .nv.global                --------------------------
	.section	.nv.global,"aw",@nobits
.nv.global:
	.type		_ZN39_INTERNAL_98df28ee_4_k_cu_b226d25a_26194cute1_E,@object
	.size		_ZN39_INTERNAL_98df28ee_4_k_cu_b226d25a_26194cute1_E,(_ZN39_INTERNAL_98df28ee_4_k_cu_b226d25a_26194cuda3std3__45__cpo6cbeginE - _ZN39_INTERNAL_98df28ee_4_k_cu_b226d25a_26194cute1_E)
_ZN39_INTERNAL_98df28ee_4_k_cu_b226d25a_26194cute1_E:
	.zero		1
	.type		_ZN39_INTERNAL_98df28ee_4_k_cu_b226d25a_26194cuda3std3__45__cpo6cbeginE,@object
	.size		_ZN39_INTERNAL_98df28ee_4_k_cu_b226d25a_26194cuda3std3__45__cpo6cbeginE,(_ZN39_INTERNAL_98df28ee_4_k_cu_b226d25a_26194cuda3std3__48in_placeE - _ZN39_INTERNAL_98df28ee_4_k_cu_b226d25a_26194cuda3std3__45__cpo6cbeginE)
_ZN39_INTERNAL_98df28ee_4_k_cu_b226d25a_26194cuda3std3__45__cpo6cbeginE:
	.zero		1
	.type		_ZN39_INTERNAL_98df28ee_4_k_cu_b226d25a_26194cuda3std3__48in_placeE,@object
	.size		_ZN39_INTERNAL_98df28ee_4_k_cu_b226d25a_26194cuda3std3__48in_placeE,(_ZN39_INTERNAL_98df28ee_4_k_cu_b226d25a_26194cuda3std6ranges3__45__cpo9iter_moveE - _ZN39_INTERNAL_98df28ee_4_k_cu_b226d25a_26194cuda3std3__48in_placeE)
_ZN39_INTERNAL_98df28ee_4_k_cu_b226d25a_26194cuda3std3__48in_placeE:
	.zero		1
	.type		_ZN39_INTERNAL_98df28ee_4_k_cu_b226d25a_26194cuda3std6ranges3__45__cpo9iter_moveE,@object
	.size		_ZN39_INTERNAL_98df28ee_4_k_cu_b226d25a_26194cuda3std6ranges3__45__cpo9iter_moveE,(_ZN39_INTERNAL_98df28ee_4_k_cu_b226d25a_26194cuda3std3__45__cpo5beginE - _ZN39_INTERNAL_98df28ee_4_k_cu_b226d25a_26194cuda3std6ranges3__45__cpo9iter_moveE)
_ZN39_INTERNAL_98df28ee_4_k_cu_b226d25a_26194cuda3std6ranges3__45__cpo9iter_moveE:
	.zero		1
	.type		_ZN39_INTERNAL_98df28ee_4_k_cu_b226d25a_26194cuda3std3__45__cpo5beginE,@object
	.size		_ZN39_INTERNAL_98df28ee_4_k_cu_b226d25a_26194cuda3std3__45__cpo5beginE,(_ZN39_INTERNAL_98df28ee_4_k_cu_b226d25a_26194cuda3std3__441_GLOBAL__N__98df28ee_4_k_cu_b226d25a_26196ignoreE - _ZN39_INTERNAL_98df28ee_4_k_cu_b226d25a_26194cuda3std3__45__cpo5beginE)
_ZN39_INTERNAL_98df28ee_4_k_cu_b226d25a_26194cuda3std3__45__cpo5beginE:
	.zero		1
	.type		_ZN39_INTERNAL_98df28ee_4_k_cu_b226d25a_26194cuda3std3__441_GLOBAL__N__98df28ee_4_k_cu_b226d25a_26196ignoreE,@object
	.size		_ZN39_INTERNAL_98df28ee_4_k_cu_b226d25a_26194cuda3std3__441_GLOBAL__N__98df28ee_4_k_cu_b226d25a_26196ignoreE,(_ZN39_INTERNAL_98df28ee_4_k_cu_b226d25a_26194cute7productE - _ZN39_INTERNAL_98df28ee_4_k_cu_b226d25a_26194cuda3std3__441_GLOBAL__N__98df28ee_4_k_cu_b226d25a_26196ignoreE)
_ZN39_INTERNAL_98df28ee_4_k_cu_b226d25a_26194cuda3std3__441_GLOBAL__N__98df28ee_4_k_cu_b226d25a_26196ignoreE:
	.zero		1
	.type		_ZN39_INTERNAL_98df28ee_4_k_cu_b226d25a_26194cute7productE,@object
	.size		_ZN39_INTERNAL_98df28ee_4_k_cu_b226d25a_26194cute7productE,(_ZN39_INTERNAL_98df28ee_4_k_cu_b226d25a_26194cuda3std3__45__cpo3endE - _ZN39_INTERNAL_98df28ee_4_k_cu_b226d25a_26194cute7productE)
_ZN39_INTERNAL_98df28ee_4_k_cu_b226d25a_26194cute7productE:
	.zero		1
	.type		_ZN39_INTERNAL_98df28ee_4_k_cu_b226d25a_26194cuda3std3__45__cpo3endE,@object
	.size		_ZN39_INTERNAL_98df28ee_4_k_cu_b226d25a_26194cuda3std3__45__cpo3endE,(_ZN39_INTERNAL_98df28ee_4_k_cu_b226d25a_26194cuda3std3__419piecewise_constructE - _ZN39_INTERNAL_98df28ee_4_k_cu_b226d25a_26194cuda3std3__45__cpo3endE)
_ZN39_INTERNAL_98df28ee_4_k_cu_b226d25a_26194cuda3std3__45__cpo3endE:
	.zero		1
	.type		_ZN39_INTERNAL_98df28ee_4_k_cu_b226d25a_26194cuda3std3__419piecewise_constructE,@object
	.size		_ZN39_INTERNAL_98df28ee_4_k_cu_b226d25a_26194cuda3std3__419piecewise_constructE,(_ZN39_INTERNAL_98df28ee_4_k_cu_b226d25a_26194cuda3std3__45__cpo4cendE - _ZN39_INTERNAL_98df28ee_4_k_cu_b226d25a_26194cuda3std3__419piecewise_constructE)
_ZN39_INTERNAL_98df28ee_4_k_cu_b226d25a_26194cuda3std3__419piecewise_constructE:
	.zero		1
	.type		_ZN39_INTERNAL_98df28ee_4_k_cu_b226d25a_26194cuda3std3__45__cpo4cendE,@object
	.size		_ZN39_INTERNAL_98df28ee_4_k_cu_b226d25a_26194cuda3std3__45__cpo4cendE,(_ZN39_INTERNAL_98df28ee_4_k_cu_b226d25a_26194cuda3std6ranges3__45__cpo4swapE - _ZN39_INTERNAL_98df28ee_4_k_cu_b226d25a_26194cuda3std3__45__cpo4cendE)
_ZN39_INTERNAL_98df28ee_4_k_cu_b226d25a_26194cuda3std3__45__cpo4cendE:
	.zero		1
	.type		_ZN39_INTERNAL_98df28ee_4_k_cu_b226d25a_26194cuda3std6ranges3__45__cpo4swapE,@object
	.size		_ZN39_INTERNAL_98df28ee_4_k_cu_b226d25a_26194cuda3std6ranges3__45__cpo4swapE,(.L_9 - _ZN39_INTERNAL_98df28ee_4_k_cu_b226d25a_26194cuda3std6ranges3__45__cpo4swapE)
_ZN39_INTERNAL_98df28ee_4_k_cu_b226d25a_26194cuda3std6ranges3__45__cpo4swapE:
	.zero		1
.L_9:


//--------------------- .nv.constant0._ZN7cutlass13device_kernelINS_4fmha6kernel13FmhaKernelTmaINS1_10collective15FmhaMainloopTmaINS_6half_tEfN4cute5tupleIJNS7_1CILi64EEENS9_ILi256EEENS9_ILi160EEEEEENS4_13DefaultFusionEJEEENS4_15FmhaFwdEpilogueIS6_fNS8_IJSA_SC_SB_EEEEEJEEEEEvNT_6ParamsE --------------------------
	.section	.nv.constant0._ZN7cutlass13device_kernelINS_4fmha6kernel13FmhaKernelTmaINS1_10collective15FmhaMainloopTmaINS_6half_tEfN4cute5tupleIJNS7_1CILi64EEENS9_ILi256EEENS9_ILi160EEEEEENS4_13DefaultFusionEJEEENS4_15FmhaFwdEpilogueIS6_fNS8_IJSA_SC_SB_EEEEEJEEEEEvNT_6ParamsE,"a",@progbits
	.sectionflags	@""
	.align	4
.nv.constant0._ZN7cutlass13device_kernelINS_4fmha6kernel13FmhaKernelTmaINS1_10collective15FmhaMainloopTmaINS_6half_tEfN4cute5tupleIJNS7_1CILi64EEENS9_ILi256EEENS9_ILi160EEEEEENS4_13DefaultFusionEJEEENS4_15FmhaFwdEpilogueIS6_fNS8_IJSA_SC_SB_EEEEEJEEEEEvNT_6ParamsE:
	.zero		2688


//--------------------- SYMBOLS --------------------------

	.type		.nv.reservedSmem.offset0,@object
	.size		.nv.reservedSmem.offset0,0x4
	.type		__assertfail,@function
